//
// Generated by NVIDIA NVVM Compiler
//
// Compiler Build ID: CL-36424714
// Cuda compilation tools, release 13.0, V13.0.88
// Based on NVVM 20.0.0
//

.version 9.0
.target sm_100
.address_size 64

	// .globl	_Z16gpu_miner_kernelmmPmPi

.visible .entry _Z16gpu_miner_kernelmmPmPi(
	.param .u64 _Z16gpu_miner_kernelmmPmPi_param_0,
	.param .u64 _Z16gpu_miner_kernelmmPmPi_param_1,
	.param .u64 .ptr .align 1 _Z16gpu_miner_kernelmmPmPi_param_2,
	.param .u64 .ptr .align 1 _Z16gpu_miner_kernelmmPmPi_param_3
)
{
	.reg .pred 	%p<3>;
	.reg .b32 	%r<6>;
	.reg .b64 	%rd<9010>;

	ld.param.u64 	%rd9004, [_Z16gpu_miner_kernelmmPmPi_param_0];
	ld.param.u64 	%rd9005, [_Z16gpu_miner_kernelmmPmPi_param_1];
	ld.param.u64 	%rd2, [_Z16gpu_miner_kernelmmPmPi_param_2];
	ld.param.u64 	%rd3, [_Z16gpu_miner_kernelmmPmPi_param_3];
	mov.u32 	%r1, %ctaid.x;
	mov.u32 	%r2, %ntid.x;
	mov.u32 	%r3, %tid.x;
	mad.lo.s32 	%r4, %r1, %r2, %r3;
	cvt.s64.s32 	%rd9006, %r4;
	add.s64 	%rd16, %rd9004, %rd9006;
	xor.b64  	%rd9007, %rd9004, %rd16;
	xor.b64  	%rd5, %rd9007, 3735928559;
	mov.b64 	%rd8992, 1;
	mov.b64 	%rd8993, 2;
	mov.b64 	%rd8994, 3;
	mov.b64 	%rd8995, 4;
	mov.b64 	%rd8996, 5;
	mov.b64 	%rd8997, 6;
	mov.b64 	%rd24, 0;
	mov.u64 	%rd25, %rd24;
	mov.u64 	%rd26, %rd24;
	mov.u64 	%rd27, %rd24;
	mov.u64 	%rd22, %rd16;
	// begin inline asm
	add.cc.u64 %rd22, %rd22, %rd8992;
	addc.cc.u64 %rd5, %rd5, %rd8993;
	addc.cc.u64 %rd24, %rd24, %rd8994;
	addc.cc.u64 %rd25, %rd25, %rd8995;
	addc.cc.u64 %rd26, %rd26, %rd8996;
	addc.u64 %rd27, %rd27, %rd8997;
	
	// end inline asm
	xor.b64  	%rd23, %rd5, %rd22;
	// begin inline asm
	add.cc.u64 %rd22, %rd22, %rd8992;
	addc.cc.u64 %rd23, %rd23, %rd8993;
	addc.cc.u64 %rd24, %rd24, %rd8994;
	addc.cc.u64 %rd25, %rd25, %rd8995;
	addc.cc.u64 %rd26, %rd26, %rd8996;
	addc.u64 %rd27, %rd27, %rd8997;
	
	// end inline asm
	xor.b64  	%rd41, %rd23, %rd22;
	// begin inline asm
	add.cc.u64 %rd22, %rd22, %rd8992;
	addc.cc.u64 %rd41, %rd41, %rd8993;
	addc.cc.u64 %rd24, %rd24, %rd8994;
	addc.cc.u64 %rd25, %rd25, %rd8995;
	addc.cc.u64 %rd26, %rd26, %rd8996;
	addc.u64 %rd27, %rd27, %rd8997;
	
	// end inline asm
	xor.b64  	%rd59, %rd41, %rd22;
	// begin inline asm
	add.cc.u64 %rd22, %rd22, %rd8992;
	addc.cc.u64 %rd59, %rd59, %rd8993;
	addc.cc.u64 %rd24, %rd24, %rd8994;
	addc.cc.u64 %rd25, %rd25, %rd8995;
	addc.cc.u64 %rd26, %rd26, %rd8996;
	addc.u64 %rd27, %rd27, %rd8997;
	
	// end inline asm
	xor.b64  	%rd77, %rd59, %rd22;
	// begin inline asm
	add.cc.u64 %rd22, %rd22, %rd8992;
	addc.cc.u64 %rd77, %rd77, %rd8993;
	addc.cc.u64 %rd24, %rd24, %rd8994;
	addc.cc.u64 %rd25, %rd25, %rd8995;
	addc.cc.u64 %rd26, %rd26, %rd8996;
	addc.u64 %rd27, %rd27, %rd8997;
	
	// end inline asm
	xor.b64  	%rd95, %rd77, %rd22;
	// begin inline asm
	add.cc.u64 %rd22, %rd22, %rd8992;
	addc.cc.u64 %rd95, %rd95, %rd8993;
	addc.cc.u64 %rd24, %rd24, %rd8994;
	addc.cc.u64 %rd25, %rd25, %rd8995;
	addc.cc.u64 %rd26, %rd26, %rd8996;
	addc.u64 %rd27, %rd27, %rd8997;
	
	// end inline asm
	xor.b64  	%rd113, %rd95, %rd22;
	// begin inline asm
	add.cc.u64 %rd22, %rd22, %rd8992;
	addc.cc.u64 %rd113, %rd113, %rd8993;
	addc.cc.u64 %rd24, %rd24, %rd8994;
	addc.cc.u64 %rd25, %rd25, %rd8995;
	addc.cc.u64 %rd26, %rd26, %rd8996;
	addc.u64 %rd27, %rd27, %rd8997;
	
	// end inline asm
	xor.b64  	%rd131, %rd113, %rd22;
	// begin inline asm
	add.cc.u64 %rd22, %rd22, %rd8992;
	addc.cc.u64 %rd131, %rd131, %rd8993;
	addc.cc.u64 %rd24, %rd24, %rd8994;
	addc.cc.u64 %rd25, %rd25, %rd8995;
	addc.cc.u64 %rd26, %rd26, %rd8996;
	addc.u64 %rd27, %rd27, %rd8997;
	
	// end inline asm
	xor.b64  	%rd149, %rd131, %rd22;
	// begin inline asm
	add.cc.u64 %rd22, %rd22, %rd8992;
	addc.cc.u64 %rd149, %rd149, %rd8993;
	addc.cc.u64 %rd24, %rd24, %rd8994;
	addc.cc.u64 %rd25, %rd25, %rd8995;
	addc.cc.u64 %rd26, %rd26, %rd8996;
	addc.u64 %rd27, %rd27, %rd8997;
	
	// end inline asm
	xor.b64  	%rd167, %rd149, %rd22;
	// begin inline asm
	add.cc.u64 %rd22, %rd22, %rd8992;
	addc.cc.u64 %rd167, %rd167, %rd8993;
	addc.cc.u64 %rd24, %rd24, %rd8994;
	addc.cc.u64 %rd25, %rd25, %rd8995;
	addc.cc.u64 %rd26, %rd26, %rd8996;
	addc.u64 %rd27, %rd27, %rd8997;
	
	// end inline asm
	xor.b64  	%rd185, %rd167, %rd22;
	// begin inline asm
	add.cc.u64 %rd22, %rd22, %rd8992;
	addc.cc.u64 %rd185, %rd185, %rd8993;
	addc.cc.u64 %rd24, %rd24, %rd8994;
	addc.cc.u64 %rd25, %rd25, %rd8995;
	addc.cc.u64 %rd26, %rd26, %rd8996;
	addc.u64 %rd27, %rd27, %rd8997;
	
	// end inline asm
	xor.b64  	%rd203, %rd185, %rd22;
	// begin inline asm
	add.cc.u64 %rd22, %rd22, %rd8992;
	addc.cc.u64 %rd203, %rd203, %rd8993;
	addc.cc.u64 %rd24, %rd24, %rd8994;
	addc.cc.u64 %rd25, %rd25, %rd8995;
	addc.cc.u64 %rd26, %rd26, %rd8996;
	addc.u64 %rd27, %rd27, %rd8997;
	
	// end inline asm
	xor.b64  	%rd221, %rd203, %rd22;
	// begin inline asm
	add.cc.u64 %rd22, %rd22, %rd8992;
	addc.cc.u64 %rd221, %rd221, %rd8993;
	addc.cc.u64 %rd24, %rd24, %rd8994;
	addc.cc.u64 %rd25, %rd25, %rd8995;
	addc.cc.u64 %rd26, %rd26, %rd8996;
	addc.u64 %rd27, %rd27, %rd8997;
	
	// end inline asm
	xor.b64  	%rd239, %rd221, %rd22;
	// begin inline asm
	add.cc.u64 %rd22, %rd22, %rd8992;
	addc.cc.u64 %rd239, %rd239, %rd8993;
	addc.cc.u64 %rd24, %rd24, %rd8994;
	addc.cc.u64 %rd25, %rd25, %rd8995;
	addc.cc.u64 %rd26, %rd26, %rd8996;
	addc.u64 %rd27, %rd27, %rd8997;
	
	// end inline asm
	xor.b64  	%rd257, %rd239, %rd22;
	// begin inline asm
	add.cc.u64 %rd22, %rd22, %rd8992;
	addc.cc.u64 %rd257, %rd257, %rd8993;
	addc.cc.u64 %rd24, %rd24, %rd8994;
	addc.cc.u64 %rd25, %rd25, %rd8995;
	addc.cc.u64 %rd26, %rd26, %rd8996;
	addc.u64 %rd27, %rd27, %rd8997;
	
	// end inline asm
	xor.b64  	%rd275, %rd257, %rd22;
	// begin inline asm
	add.cc.u64 %rd22, %rd22, %rd8992;
	addc.cc.u64 %rd275, %rd275, %rd8993;
	addc.cc.u64 %rd24, %rd24, %rd8994;
	addc.cc.u64 %rd25, %rd25, %rd8995;
	addc.cc.u64 %rd26, %rd26, %rd8996;
	addc.u64 %rd27, %rd27, %rd8997;
	
	// end inline asm
	xor.b64  	%rd293, %rd275, %rd22;
	// begin inline asm
	add.cc.u64 %rd22, %rd22, %rd8992;
	addc.cc.u64 %rd293, %rd293, %rd8993;
	addc.cc.u64 %rd24, %rd24, %rd8994;
	addc.cc.u64 %rd25, %rd25, %rd8995;
	addc.cc.u64 %rd26, %rd26, %rd8996;
	addc.u64 %rd27, %rd27, %rd8997;
	
	// end inline asm
	xor.b64  	%rd311, %rd293, %rd22;
	// begin inline asm
	add.cc.u64 %rd22, %rd22, %rd8992;
	addc.cc.u64 %rd311, %rd311, %rd8993;
	addc.cc.u64 %rd24, %rd24, %rd8994;
	addc.cc.u64 %rd25, %rd25, %rd8995;
	addc.cc.u64 %rd26, %rd26, %rd8996;
	addc.u64 %rd27, %rd27, %rd8997;
	
	// end inline asm
	xor.b64  	%rd329, %rd311, %rd22;
	// begin inline asm
	add.cc.u64 %rd22, %rd22, %rd8992;
	addc.cc.u64 %rd329, %rd329, %rd8993;
	addc.cc.u64 %rd24, %rd24, %rd8994;
	addc.cc.u64 %rd25, %rd25, %rd8995;
	addc.cc.u64 %rd26, %rd26, %rd8996;
	addc.u64 %rd27, %rd27, %rd8997;
	
	// end inline asm
	xor.b64  	%rd347, %rd329, %rd22;
	// begin inline asm
	add.cc.u64 %rd22, %rd22, %rd8992;
	addc.cc.u64 %rd347, %rd347, %rd8993;
	addc.cc.u64 %rd24, %rd24, %rd8994;
	addc.cc.u64 %rd25, %rd25, %rd8995;
	addc.cc.u64 %rd26, %rd26, %rd8996;
	addc.u64 %rd27, %rd27, %rd8997;
	
	// end inline asm
	xor.b64  	%rd365, %rd347, %rd22;
	// begin inline asm
	add.cc.u64 %rd22, %rd22, %rd8992;
	addc.cc.u64 %rd365, %rd365, %rd8993;
	addc.cc.u64 %rd24, %rd24, %rd8994;
	addc.cc.u64 %rd25, %rd25, %rd8995;
	addc.cc.u64 %rd26, %rd26, %rd8996;
	addc.u64 %rd27, %rd27, %rd8997;
	
	// end inline asm
	xor.b64  	%rd383, %rd365, %rd22;
	// begin inline asm
	add.cc.u64 %rd22, %rd22, %rd8992;
	addc.cc.u64 %rd383, %rd383, %rd8993;
	addc.cc.u64 %rd24, %rd24, %rd8994;
	addc.cc.u64 %rd25, %rd25, %rd8995;
	addc.cc.u64 %rd26, %rd26, %rd8996;
	addc.u64 %rd27, %rd27, %rd8997;
	
	// end inline asm
	xor.b64  	%rd401, %rd383, %rd22;
	// begin inline asm
	add.cc.u64 %rd22, %rd22, %rd8992;
	addc.cc.u64 %rd401, %rd401, %rd8993;
	addc.cc.u64 %rd24, %rd24, %rd8994;
	addc.cc.u64 %rd25, %rd25, %rd8995;
	addc.cc.u64 %rd26, %rd26, %rd8996;
	addc.u64 %rd27, %rd27, %rd8997;
	
	// end inline asm
	xor.b64  	%rd419, %rd401, %rd22;
	// begin inline asm
	add.cc.u64 %rd22, %rd22, %rd8992;
	addc.cc.u64 %rd419, %rd419, %rd8993;
	addc.cc.u64 %rd24, %rd24, %rd8994;
	addc.cc.u64 %rd25, %rd25, %rd8995;
	addc.cc.u64 %rd26, %rd26, %rd8996;
	addc.u64 %rd27, %rd27, %rd8997;
	
	// end inline asm
	xor.b64  	%rd437, %rd419, %rd22;
	// begin inline asm
	add.cc.u64 %rd22, %rd22, %rd8992;
	addc.cc.u64 %rd437, %rd437, %rd8993;
	addc.cc.u64 %rd24, %rd24, %rd8994;
	addc.cc.u64 %rd25, %rd25, %rd8995;
	addc.cc.u64 %rd26, %rd26, %rd8996;
	addc.u64 %rd27, %rd27, %rd8997;
	
	// end inline asm
	xor.b64  	%rd455, %rd437, %rd22;
	// begin inline asm
	add.cc.u64 %rd22, %rd22, %rd8992;
	addc.cc.u64 %rd455, %rd455, %rd8993;
	addc.cc.u64 %rd24, %rd24, %rd8994;
	addc.cc.u64 %rd25, %rd25, %rd8995;
	addc.cc.u64 %rd26, %rd26, %rd8996;
	addc.u64 %rd27, %rd27, %rd8997;
	
	// end inline asm
	xor.b64  	%rd473, %rd455, %rd22;
	// begin inline asm
	add.cc.u64 %rd22, %rd22, %rd8992;
	addc.cc.u64 %rd473, %rd473, %rd8993;
	addc.cc.u64 %rd24, %rd24, %rd8994;
	addc.cc.u64 %rd25, %rd25, %rd8995;
	addc.cc.u64 %rd26, %rd26, %rd8996;
	addc.u64 %rd27, %rd27, %rd8997;
	
	// end inline asm
	xor.b64  	%rd491, %rd473, %rd22;
	// begin inline asm
	add.cc.u64 %rd22, %rd22, %rd8992;
	addc.cc.u64 %rd491, %rd491, %rd8993;
	addc.cc.u64 %rd24, %rd24, %rd8994;
	addc.cc.u64 %rd25, %rd25, %rd8995;
	addc.cc.u64 %rd26, %rd26, %rd8996;
	addc.u64 %rd27, %rd27, %rd8997;
	
	// end inline asm
	xor.b64  	%rd509, %rd491, %rd22;
	// begin inline asm
	add.cc.u64 %rd22, %rd22, %rd8992;
	addc.cc.u64 %rd509, %rd509, %rd8993;
	addc.cc.u64 %rd24, %rd24, %rd8994;
	addc.cc.u64 %rd25, %rd25, %rd8995;
	addc.cc.u64 %rd26, %rd26, %rd8996;
	addc.u64 %rd27, %rd27, %rd8997;
	
	// end inline asm
	xor.b64  	%rd527, %rd509, %rd22;
	// begin inline asm
	add.cc.u64 %rd22, %rd22, %rd8992;
	addc.cc.u64 %rd527, %rd527, %rd8993;
	addc.cc.u64 %rd24, %rd24, %rd8994;
	addc.cc.u64 %rd25, %rd25, %rd8995;
	addc.cc.u64 %rd26, %rd26, %rd8996;
	addc.u64 %rd27, %rd27, %rd8997;
	
	// end inline asm
	xor.b64  	%rd545, %rd527, %rd22;
	// begin inline asm
	add.cc.u64 %rd22, %rd22, %rd8992;
	addc.cc.u64 %rd545, %rd545, %rd8993;
	addc.cc.u64 %rd24, %rd24, %rd8994;
	addc.cc.u64 %rd25, %rd25, %rd8995;
	addc.cc.u64 %rd26, %rd26, %rd8996;
	addc.u64 %rd27, %rd27, %rd8997;
	
	// end inline asm
	xor.b64  	%rd563, %rd545, %rd22;
	// begin inline asm
	add.cc.u64 %rd22, %rd22, %rd8992;
	addc.cc.u64 %rd563, %rd563, %rd8993;
	addc.cc.u64 %rd24, %rd24, %rd8994;
	addc.cc.u64 %rd25, %rd25, %rd8995;
	addc.cc.u64 %rd26, %rd26, %rd8996;
	addc.u64 %rd27, %rd27, %rd8997;
	
	// end inline asm
	xor.b64  	%rd581, %rd563, %rd22;
	// begin inline asm
	add.cc.u64 %rd22, %rd22, %rd8992;
	addc.cc.u64 %rd581, %rd581, %rd8993;
	addc.cc.u64 %rd24, %rd24, %rd8994;
	addc.cc.u64 %rd25, %rd25, %rd8995;
	addc.cc.u64 %rd26, %rd26, %rd8996;
	addc.u64 %rd27, %rd27, %rd8997;
	
	// end inline asm
	xor.b64  	%rd599, %rd581, %rd22;
	// begin inline asm
	add.cc.u64 %rd22, %rd22, %rd8992;
	addc.cc.u64 %rd599, %rd599, %rd8993;
	addc.cc.u64 %rd24, %rd24, %rd8994;
	addc.cc.u64 %rd25, %rd25, %rd8995;
	addc.cc.u64 %rd26, %rd26, %rd8996;
	addc.u64 %rd27, %rd27, %rd8997;
	
	// end inline asm
	xor.b64  	%rd617, %rd599, %rd22;
	// begin inline asm
	add.cc.u64 %rd22, %rd22, %rd8992;
	addc.cc.u64 %rd617, %rd617, %rd8993;
	addc.cc.u64 %rd24, %rd24, %rd8994;
	addc.cc.u64 %rd25, %rd25, %rd8995;
	addc.cc.u64 %rd26, %rd26, %rd8996;
	addc.u64 %rd27, %rd27, %rd8997;
	
	// end inline asm
	xor.b64  	%rd635, %rd617, %rd22;
	// begin inline asm
	add.cc.u64 %rd22, %rd22, %rd8992;
	addc.cc.u64 %rd635, %rd635, %rd8993;
	addc.cc.u64 %rd24, %rd24, %rd8994;
	addc.cc.u64 %rd25, %rd25, %rd8995;
	addc.cc.u64 %rd26, %rd26, %rd8996;
	addc.u64 %rd27, %rd27, %rd8997;
	
	// end inline asm
	xor.b64  	%rd653, %rd635, %rd22;
	// begin inline asm
	add.cc.u64 %rd22, %rd22, %rd8992;
	addc.cc.u64 %rd653, %rd653, %rd8993;
	addc.cc.u64 %rd24, %rd24, %rd8994;
	addc.cc.u64 %rd25, %rd25, %rd8995;
	addc.cc.u64 %rd26, %rd26, %rd8996;
	addc.u64 %rd27, %rd27, %rd8997;
	
	// end inline asm
	xor.b64  	%rd671, %rd653, %rd22;
	// begin inline asm
	add.cc.u64 %rd22, %rd22, %rd8992;
	addc.cc.u64 %rd671, %rd671, %rd8993;
	addc.cc.u64 %rd24, %rd24, %rd8994;
	addc.cc.u64 %rd25, %rd25, %rd8995;
	addc.cc.u64 %rd26, %rd26, %rd8996;
	addc.u64 %rd27, %rd27, %rd8997;
	
	// end inline asm
	xor.b64  	%rd689, %rd671, %rd22;
	// begin inline asm
	add.cc.u64 %rd22, %rd22, %rd8992;
	addc.cc.u64 %rd689, %rd689, %rd8993;
	addc.cc.u64 %rd24, %rd24, %rd8994;
	addc.cc.u64 %rd25, %rd25, %rd8995;
	addc.cc.u64 %rd26, %rd26, %rd8996;
	addc.u64 %rd27, %rd27, %rd8997;
	
	// end inline asm
	xor.b64  	%rd707, %rd689, %rd22;
	// begin inline asm
	add.cc.u64 %rd22, %rd22, %rd8992;
	addc.cc.u64 %rd707, %rd707, %rd8993;
	addc.cc.u64 %rd24, %rd24, %rd8994;
	addc.cc.u64 %rd25, %rd25, %rd8995;
	addc.cc.u64 %rd26, %rd26, %rd8996;
	addc.u64 %rd27, %rd27, %rd8997;
	
	// end inline asm
	xor.b64  	%rd725, %rd707, %rd22;
	// begin inline asm
	add.cc.u64 %rd22, %rd22, %rd8992;
	addc.cc.u64 %rd725, %rd725, %rd8993;
	addc.cc.u64 %rd24, %rd24, %rd8994;
	addc.cc.u64 %rd25, %rd25, %rd8995;
	addc.cc.u64 %rd26, %rd26, %rd8996;
	addc.u64 %rd27, %rd27, %rd8997;
	
	// end inline asm
	xor.b64  	%rd743, %rd725, %rd22;
	// begin inline asm
	add.cc.u64 %rd22, %rd22, %rd8992;
	addc.cc.u64 %rd743, %rd743, %rd8993;
	addc.cc.u64 %rd24, %rd24, %rd8994;
	addc.cc.u64 %rd25, %rd25, %rd8995;
	addc.cc.u64 %rd26, %rd26, %rd8996;
	addc.u64 %rd27, %rd27, %rd8997;
	
	// end inline asm
	xor.b64  	%rd761, %rd743, %rd22;
	// begin inline asm
	add.cc.u64 %rd22, %rd22, %rd8992;
	addc.cc.u64 %rd761, %rd761, %rd8993;
	addc.cc.u64 %rd24, %rd24, %rd8994;
	addc.cc.u64 %rd25, %rd25, %rd8995;
	addc.cc.u64 %rd26, %rd26, %rd8996;
	addc.u64 %rd27, %rd27, %rd8997;
	
	// end inline asm
	xor.b64  	%rd779, %rd761, %rd22;
	// begin inline asm
	add.cc.u64 %rd22, %rd22, %rd8992;
	addc.cc.u64 %rd779, %rd779, %rd8993;
	addc.cc.u64 %rd24, %rd24, %rd8994;
	addc.cc.u64 %rd25, %rd25, %rd8995;
	addc.cc.u64 %rd26, %rd26, %rd8996;
	addc.u64 %rd27, %rd27, %rd8997;
	
	// end inline asm
	xor.b64  	%rd797, %rd779, %rd22;
	// begin inline asm
	add.cc.u64 %rd22, %rd22, %rd8992;
	addc.cc.u64 %rd797, %rd797, %rd8993;
	addc.cc.u64 %rd24, %rd24, %rd8994;
	addc.cc.u64 %rd25, %rd25, %rd8995;
	addc.cc.u64 %rd26, %rd26, %rd8996;
	addc.u64 %rd27, %rd27, %rd8997;
	
	// end inline asm
	xor.b64  	%rd815, %rd797, %rd22;
	// begin inline asm
	add.cc.u64 %rd22, %rd22, %rd8992;
	addc.cc.u64 %rd815, %rd815, %rd8993;
	addc.cc.u64 %rd24, %rd24, %rd8994;
	addc.cc.u64 %rd25, %rd25, %rd8995;
	addc.cc.u64 %rd26, %rd26, %rd8996;
	addc.u64 %rd27, %rd27, %rd8997;
	
	// end inline asm
	xor.b64  	%rd833, %rd815, %rd22;
	// begin inline asm
	add.cc.u64 %rd22, %rd22, %rd8992;
	addc.cc.u64 %rd833, %rd833, %rd8993;
	addc.cc.u64 %rd24, %rd24, %rd8994;
	addc.cc.u64 %rd25, %rd25, %rd8995;
	addc.cc.u64 %rd26, %rd26, %rd8996;
	addc.u64 %rd27, %rd27, %rd8997;
	
	// end inline asm
	xor.b64  	%rd851, %rd833, %rd22;
	// begin inline asm
	add.cc.u64 %rd22, %rd22, %rd8992;
	addc.cc.u64 %rd851, %rd851, %rd8993;
	addc.cc.u64 %rd24, %rd24, %rd8994;
	addc.cc.u64 %rd25, %rd25, %rd8995;
	addc.cc.u64 %rd26, %rd26, %rd8996;
	addc.u64 %rd27, %rd27, %rd8997;
	
	// end inline asm
	xor.b64  	%rd869, %rd851, %rd22;
	// begin inline asm
	add.cc.u64 %rd22, %rd22, %rd8992;
	addc.cc.u64 %rd869, %rd869, %rd8993;
	addc.cc.u64 %rd24, %rd24, %rd8994;
	addc.cc.u64 %rd25, %rd25, %rd8995;
	addc.cc.u64 %rd26, %rd26, %rd8996;
	addc.u64 %rd27, %rd27, %rd8997;
	
	// end inline asm
	xor.b64  	%rd887, %rd869, %rd22;
	// begin inline asm
	add.cc.u64 %rd22, %rd22, %rd8992;
	addc.cc.u64 %rd887, %rd887, %rd8993;
	addc.cc.u64 %rd24, %rd24, %rd8994;
	addc.cc.u64 %rd25, %rd25, %rd8995;
	addc.cc.u64 %rd26, %rd26, %rd8996;
	addc.u64 %rd27, %rd27, %rd8997;
	
	// end inline asm
	xor.b64  	%rd905, %rd887, %rd22;
	// begin inline asm
	add.cc.u64 %rd22, %rd22, %rd8992;
	addc.cc.u64 %rd905, %rd905, %rd8993;
	addc.cc.u64 %rd24, %rd24, %rd8994;
	addc.cc.u64 %rd25, %rd25, %rd8995;
	addc.cc.u64 %rd26, %rd26, %rd8996;
	addc.u64 %rd27, %rd27, %rd8997;
	
	// end inline asm
	xor.b64  	%rd923, %rd905, %rd22;
	// begin inline asm
	add.cc.u64 %rd22, %rd22, %rd8992;
	addc.cc.u64 %rd923, %rd923, %rd8993;
	addc.cc.u64 %rd24, %rd24, %rd8994;
	addc.cc.u64 %rd25, %rd25, %rd8995;
	addc.cc.u64 %rd26, %rd26, %rd8996;
	addc.u64 %rd27, %rd27, %rd8997;
	
	// end inline asm
	xor.b64  	%rd941, %rd923, %rd22;
	// begin inline asm
	add.cc.u64 %rd22, %rd22, %rd8992;
	addc.cc.u64 %rd941, %rd941, %rd8993;
	addc.cc.u64 %rd24, %rd24, %rd8994;
	addc.cc.u64 %rd25, %rd25, %rd8995;
	addc.cc.u64 %rd26, %rd26, %rd8996;
	addc.u64 %rd27, %rd27, %rd8997;
	
	// end inline asm
	xor.b64  	%rd959, %rd941, %rd22;
	// begin inline asm
	add.cc.u64 %rd22, %rd22, %rd8992;
	addc.cc.u64 %rd959, %rd959, %rd8993;
	addc.cc.u64 %rd24, %rd24, %rd8994;
	addc.cc.u64 %rd25, %rd25, %rd8995;
	addc.cc.u64 %rd26, %rd26, %rd8996;
	addc.u64 %rd27, %rd27, %rd8997;
	
	// end inline asm
	xor.b64  	%rd977, %rd959, %rd22;
	// begin inline asm
	add.cc.u64 %rd22, %rd22, %rd8992;
	addc.cc.u64 %rd977, %rd977, %rd8993;
	addc.cc.u64 %rd24, %rd24, %rd8994;
	addc.cc.u64 %rd25, %rd25, %rd8995;
	addc.cc.u64 %rd26, %rd26, %rd8996;
	addc.u64 %rd27, %rd27, %rd8997;
	
	// end inline asm
	xor.b64  	%rd995, %rd977, %rd22;
	// begin inline asm
	add.cc.u64 %rd22, %rd22, %rd8992;
	addc.cc.u64 %rd995, %rd995, %rd8993;
	addc.cc.u64 %rd24, %rd24, %rd8994;
	addc.cc.u64 %rd25, %rd25, %rd8995;
	addc.cc.u64 %rd26, %rd26, %rd8996;
	addc.u64 %rd27, %rd27, %rd8997;
	
	// end inline asm
	xor.b64  	%rd1013, %rd995, %rd22;
	// begin inline asm
	add.cc.u64 %rd22, %rd22, %rd8992;
	addc.cc.u64 %rd1013, %rd1013, %rd8993;
	addc.cc.u64 %rd24, %rd24, %rd8994;
	addc.cc.u64 %rd25, %rd25, %rd8995;
	addc.cc.u64 %rd26, %rd26, %rd8996;
	addc.u64 %rd27, %rd27, %rd8997;
	
	// end inline asm
	xor.b64  	%rd1031, %rd1013, %rd22;
	// begin inline asm
	add.cc.u64 %rd22, %rd22, %rd8992;
	addc.cc.u64 %rd1031, %rd1031, %rd8993;
	addc.cc.u64 %rd24, %rd24, %rd8994;
	addc.cc.u64 %rd25, %rd25, %rd8995;
	addc.cc.u64 %rd26, %rd26, %rd8996;
	addc.u64 %rd27, %rd27, %rd8997;
	
	// end inline asm
	xor.b64  	%rd1049, %rd1031, %rd22;
	// begin inline asm
	add.cc.u64 %rd22, %rd22, %rd8992;
	addc.cc.u64 %rd1049, %rd1049, %rd8993;
	addc.cc.u64 %rd24, %rd24, %rd8994;
	addc.cc.u64 %rd25, %rd25, %rd8995;
	addc.cc.u64 %rd26, %rd26, %rd8996;
	addc.u64 %rd27, %rd27, %rd8997;
	
	// end inline asm
	xor.b64  	%rd1067, %rd1049, %rd22;
	// begin inline asm
	add.cc.u64 %rd22, %rd22, %rd8992;
	addc.cc.u64 %rd1067, %rd1067, %rd8993;
	addc.cc.u64 %rd24, %rd24, %rd8994;
	addc.cc.u64 %rd25, %rd25, %rd8995;
	addc.cc.u64 %rd26, %rd26, %rd8996;
	addc.u64 %rd27, %rd27, %rd8997;
	
	// end inline asm
	xor.b64  	%rd1085, %rd1067, %rd22;
	// begin inline asm
	add.cc.u64 %rd22, %rd22, %rd8992;
	addc.cc.u64 %rd1085, %rd1085, %rd8993;
	addc.cc.u64 %rd24, %rd24, %rd8994;
	addc.cc.u64 %rd25, %rd25, %rd8995;
	addc.cc.u64 %rd26, %rd26, %rd8996;
	addc.u64 %rd27, %rd27, %rd8997;
	
	// end inline asm
	xor.b64  	%rd1103, %rd1085, %rd22;
	// begin inline asm
	add.cc.u64 %rd22, %rd22, %rd8992;
	addc.cc.u64 %rd1103, %rd1103, %rd8993;
	addc.cc.u64 %rd24, %rd24, %rd8994;
	addc.cc.u64 %rd25, %rd25, %rd8995;
	addc.cc.u64 %rd26, %rd26, %rd8996;
	addc.u64 %rd27, %rd27, %rd8997;
	
	// end inline asm
	xor.b64  	%rd1121, %rd1103, %rd22;
	// begin inline asm
	add.cc.u64 %rd22, %rd22, %rd8992;
	addc.cc.u64 %rd1121, %rd1121, %rd8993;
	addc.cc.u64 %rd24, %rd24, %rd8994;
	addc.cc.u64 %rd25, %rd25, %rd8995;
	addc.cc.u64 %rd26, %rd26, %rd8996;
	addc.u64 %rd27, %rd27, %rd8997;
	
	// end inline asm
	xor.b64  	%rd1139, %rd1121, %rd22;
	// begin inline asm
	add.cc.u64 %rd22, %rd22, %rd8992;
	addc.cc.u64 %rd1139, %rd1139, %rd8993;
	addc.cc.u64 %rd24, %rd24, %rd8994;
	addc.cc.u64 %rd25, %rd25, %rd8995;
	addc.cc.u64 %rd26, %rd26, %rd8996;
	addc.u64 %rd27, %rd27, %rd8997;
	
	// end inline asm
	xor.b64  	%rd1157, %rd1139, %rd22;
	// begin inline asm
	add.cc.u64 %rd22, %rd22, %rd8992;
	addc.cc.u64 %rd1157, %rd1157, %rd8993;
	addc.cc.u64 %rd24, %rd24, %rd8994;
	addc.cc.u64 %rd25, %rd25, %rd8995;
	addc.cc.u64 %rd26, %rd26, %rd8996;
	addc.u64 %rd27, %rd27, %rd8997;
	
	// end inline asm
	xor.b64  	%rd1175, %rd1157, %rd22;
	// begin inline asm
	add.cc.u64 %rd22, %rd22, %rd8992;
	addc.cc.u64 %rd1175, %rd1175, %rd8993;
	addc.cc.u64 %rd24, %rd24, %rd8994;
	addc.cc.u64 %rd25, %rd25, %rd8995;
	addc.cc.u64 %rd26, %rd26, %rd8996;
	addc.u64 %rd27, %rd27, %rd8997;
	
	// end inline asm
	xor.b64  	%rd1193, %rd1175, %rd22;
	// begin inline asm
	add.cc.u64 %rd22, %rd22, %rd8992;
	addc.cc.u64 %rd1193, %rd1193, %rd8993;
	addc.cc.u64 %rd24, %rd24, %rd8994;
	addc.cc.u64 %rd25, %rd25, %rd8995;
	addc.cc.u64 %rd26, %rd26, %rd8996;
	addc.u64 %rd27, %rd27, %rd8997;
	
	// end inline asm
	xor.b64  	%rd1211, %rd1193, %rd22;
	// begin inline asm
	add.cc.u64 %rd22, %rd22, %rd8992;
	addc.cc.u64 %rd1211, %rd1211, %rd8993;
	addc.cc.u64 %rd24, %rd24, %rd8994;
	addc.cc.u64 %rd25, %rd25, %rd8995;
	addc.cc.u64 %rd26, %rd26, %rd8996;
	addc.u64 %rd27, %rd27, %rd8997;
	
	// end inline asm
	xor.b64  	%rd1229, %rd1211, %rd22;
	// begin inline asm
	add.cc.u64 %rd22, %rd22, %rd8992;
	addc.cc.u64 %rd1229, %rd1229, %rd8993;
	addc.cc.u64 %rd24, %rd24, %rd8994;
	addc.cc.u64 %rd25, %rd25, %rd8995;
	addc.cc.u64 %rd26, %rd26, %rd8996;
	addc.u64 %rd27, %rd27, %rd8997;
	
	// end inline asm
	xor.b64  	%rd1247, %rd1229, %rd22;
	// begin inline asm
	add.cc.u64 %rd22, %rd22, %rd8992;
	addc.cc.u64 %rd1247, %rd1247, %rd8993;
	addc.cc.u64 %rd24, %rd24, %rd8994;
	addc.cc.u64 %rd25, %rd25, %rd8995;
	addc.cc.u64 %rd26, %rd26, %rd8996;
	addc.u64 %rd27, %rd27, %rd8997;
	
	// end inline asm
	xor.b64  	%rd1265, %rd1247, %rd22;
	// begin inline asm
	add.cc.u64 %rd22, %rd22, %rd8992;
	addc.cc.u64 %rd1265, %rd1265, %rd8993;
	addc.cc.u64 %rd24, %rd24, %rd8994;
	addc.cc.u64 %rd25, %rd25, %rd8995;
	addc.cc.u64 %rd26, %rd26, %rd8996;
	addc.u64 %rd27, %rd27, %rd8997;
	
	// end inline asm
	xor.b64  	%rd1283, %rd1265, %rd22;
	// begin inline asm
	add.cc.u64 %rd22, %rd22, %rd8992;
	addc.cc.u64 %rd1283, %rd1283, %rd8993;
	addc.cc.u64 %rd24, %rd24, %rd8994;
	addc.cc.u64 %rd25, %rd25, %rd8995;
	addc.cc.u64 %rd26, %rd26, %rd8996;
	addc.u64 %rd27, %rd27, %rd8997;
	
	// end inline asm
	xor.b64  	%rd1301, %rd1283, %rd22;
	// begin inline asm
	add.cc.u64 %rd22, %rd22, %rd8992;
	addc.cc.u64 %rd1301, %rd1301, %rd8993;
	addc.cc.u64 %rd24, %rd24, %rd8994;
	addc.cc.u64 %rd25, %rd25, %rd8995;
	addc.cc.u64 %rd26, %rd26, %rd8996;
	addc.u64 %rd27, %rd27, %rd8997;
	
	// end inline asm
	xor.b64  	%rd1319, %rd1301, %rd22;
	// begin inline asm
	add.cc.u64 %rd22, %rd22, %rd8992;
	addc.cc.u64 %rd1319, %rd1319, %rd8993;
	addc.cc.u64 %rd24, %rd24, %rd8994;
	addc.cc.u64 %rd25, %rd25, %rd8995;
	addc.cc.u64 %rd26, %rd26, %rd8996;
	addc.u64 %rd27, %rd27, %rd8997;
	
	// end inline asm
	xor.b64  	%rd1337, %rd1319, %rd22;
	// begin inline asm
	add.cc.u64 %rd22, %rd22, %rd8992;
	addc.cc.u64 %rd1337, %rd1337, %rd8993;
	addc.cc.u64 %rd24, %rd24, %rd8994;
	addc.cc.u64 %rd25, %rd25, %rd8995;
	addc.cc.u64 %rd26, %rd26, %rd8996;
	addc.u64 %rd27, %rd27, %rd8997;
	
	// end inline asm
	xor.b64  	%rd1355, %rd1337, %rd22;
	// begin inline asm
	add.cc.u64 %rd22, %rd22, %rd8992;
	addc.cc.u64 %rd1355, %rd1355, %rd8993;
	addc.cc.u64 %rd24, %rd24, %rd8994;
	addc.cc.u64 %rd25, %rd25, %rd8995;
	addc.cc.u64 %rd26, %rd26, %rd8996;
	addc.u64 %rd27, %rd27, %rd8997;
	
	// end inline asm
	xor.b64  	%rd1373, %rd1355, %rd22;
	// begin inline asm
	add.cc.u64 %rd22, %rd22, %rd8992;
	addc.cc.u64 %rd1373, %rd1373, %rd8993;
	addc.cc.u64 %rd24, %rd24, %rd8994;
	addc.cc.u64 %rd25, %rd25, %rd8995;
	addc.cc.u64 %rd26, %rd26, %rd8996;
	addc.u64 %rd27, %rd27, %rd8997;
	
	// end inline asm
	xor.b64  	%rd1391, %rd1373, %rd22;
	// begin inline asm
	add.cc.u64 %rd22, %rd22, %rd8992;
	addc.cc.u64 %rd1391, %rd1391, %rd8993;
	addc.cc.u64 %rd24, %rd24, %rd8994;
	addc.cc.u64 %rd25, %rd25, %rd8995;
	addc.cc.u64 %rd26, %rd26, %rd8996;
	addc.u64 %rd27, %rd27, %rd8997;
	
	// end inline asm
	xor.b64  	%rd1409, %rd1391, %rd22;
	// begin inline asm
	add.cc.u64 %rd22, %rd22, %rd8992;
	addc.cc.u64 %rd1409, %rd1409, %rd8993;
	addc.cc.u64 %rd24, %rd24, %rd8994;
	addc.cc.u64 %rd25, %rd25, %rd8995;
	addc.cc.u64 %rd26, %rd26, %rd8996;
	addc.u64 %rd27, %rd27, %rd8997;
	
	// end inline asm
	xor.b64  	%rd1427, %rd1409, %rd22;
	// begin inline asm
	add.cc.u64 %rd22, %rd22, %rd8992;
	addc.cc.u64 %rd1427, %rd1427, %rd8993;
	addc.cc.u64 %rd24, %rd24, %rd8994;
	addc.cc.u64 %rd25, %rd25, %rd8995;
	addc.cc.u64 %rd26, %rd26, %rd8996;
	addc.u64 %rd27, %rd27, %rd8997;
	
	// end inline asm
	xor.b64  	%rd1445, %rd1427, %rd22;
	// begin inline asm
	add.cc.u64 %rd22, %rd22, %rd8992;
	addc.cc.u64 %rd1445, %rd1445, %rd8993;
	addc.cc.u64 %rd24, %rd24, %rd8994;
	addc.cc.u64 %rd25, %rd25, %rd8995;
	addc.cc.u64 %rd26, %rd26, %rd8996;
	addc.u64 %rd27, %rd27, %rd8997;
	
	// end inline asm
	xor.b64  	%rd1463, %rd1445, %rd22;
	// begin inline asm
	add.cc.u64 %rd22, %rd22, %rd8992;
	addc.cc.u64 %rd1463, %rd1463, %rd8993;
	addc.cc.u64 %rd24, %rd24, %rd8994;
	addc.cc.u64 %rd25, %rd25, %rd8995;
	addc.cc.u64 %rd26, %rd26, %rd8996;
	addc.u64 %rd27, %rd27, %rd8997;
	
	// end inline asm
	xor.b64  	%rd1481, %rd1463, %rd22;
	// begin inline asm
	add.cc.u64 %rd22, %rd22, %rd8992;
	addc.cc.u64 %rd1481, %rd1481, %rd8993;
	addc.cc.u64 %rd24, %rd24, %rd8994;
	addc.cc.u64 %rd25, %rd25, %rd8995;
	addc.cc.u64 %rd26, %rd26, %rd8996;
	addc.u64 %rd27, %rd27, %rd8997;
	
	// end inline asm
	xor.b64  	%rd1499, %rd1481, %rd22;
	// begin inline asm
	add.cc.u64 %rd22, %rd22, %rd8992;
	addc.cc.u64 %rd1499, %rd1499, %rd8993;
	addc.cc.u64 %rd24, %rd24, %rd8994;
	addc.cc.u64 %rd25, %rd25, %rd8995;
	addc.cc.u64 %rd26, %rd26, %rd8996;
	addc.u64 %rd27, %rd27, %rd8997;
	
	// end inline asm
	xor.b64  	%rd1517, %rd1499, %rd22;
	// begin inline asm
	add.cc.u64 %rd22, %rd22, %rd8992;
	addc.cc.u64 %rd1517, %rd1517, %rd8993;
	addc.cc.u64 %rd24, %rd24, %rd8994;
	addc.cc.u64 %rd25, %rd25, %rd8995;
	addc.cc.u64 %rd26, %rd26, %rd8996;
	addc.u64 %rd27, %rd27, %rd8997;
	
	// end inline asm
	xor.b64  	%rd1535, %rd1517, %rd22;
	// begin inline asm
	add.cc.u64 %rd22, %rd22, %rd8992;
	addc.cc.u64 %rd1535, %rd1535, %rd8993;
	addc.cc.u64 %rd24, %rd24, %rd8994;
	addc.cc.u64 %rd25, %rd25, %rd8995;
	addc.cc.u64 %rd26, %rd26, %rd8996;
	addc.u64 %rd27, %rd27, %rd8997;
	
	// end inline asm
	xor.b64  	%rd1553, %rd1535, %rd22;
	// begin inline asm
	add.cc.u64 %rd22, %rd22, %rd8992;
	addc.cc.u64 %rd1553, %rd1553, %rd8993;
	addc.cc.u64 %rd24, %rd24, %rd8994;
	addc.cc.u64 %rd25, %rd25, %rd8995;
	addc.cc.u64 %rd26, %rd26, %rd8996;
	addc.u64 %rd27, %rd27, %rd8997;
	
	// end inline asm
	xor.b64  	%rd1571, %rd1553, %rd22;
	// begin inline asm
	add.cc.u64 %rd22, %rd22, %rd8992;
	addc.cc.u64 %rd1571, %rd1571, %rd8993;
	addc.cc.u64 %rd24, %rd24, %rd8994;
	addc.cc.u64 %rd25, %rd25, %rd8995;
	addc.cc.u64 %rd26, %rd26, %rd8996;
	addc.u64 %rd27, %rd27, %rd8997;
	
	// end inline asm
	xor.b64  	%rd1589, %rd1571, %rd22;
	// begin inline asm
	add.cc.u64 %rd22, %rd22, %rd8992;
	addc.cc.u64 %rd1589, %rd1589, %rd8993;
	addc.cc.u64 %rd24, %rd24, %rd8994;
	addc.cc.u64 %rd25, %rd25, %rd8995;
	addc.cc.u64 %rd26, %rd26, %rd8996;
	addc.u64 %rd27, %rd27, %rd8997;
	
	// end inline asm
	xor.b64  	%rd1607, %rd1589, %rd22;
	// begin inline asm
	add.cc.u64 %rd22, %rd22, %rd8992;
	addc.cc.u64 %rd1607, %rd1607, %rd8993;
	addc.cc.u64 %rd24, %rd24, %rd8994;
	addc.cc.u64 %rd25, %rd25, %rd8995;
	addc.cc.u64 %rd26, %rd26, %rd8996;
	addc.u64 %rd27, %rd27, %rd8997;
	
	// end inline asm
	xor.b64  	%rd1625, %rd1607, %rd22;
	// begin inline asm
	add.cc.u64 %rd22, %rd22, %rd8992;
	addc.cc.u64 %rd1625, %rd1625, %rd8993;
	addc.cc.u64 %rd24, %rd24, %rd8994;
	addc.cc.u64 %rd25, %rd25, %rd8995;
	addc.cc.u64 %rd26, %rd26, %rd8996;
	addc.u64 %rd27, %rd27, %rd8997;
	
	// end inline asm
	xor.b64  	%rd1643, %rd1625, %rd22;
	// begin inline asm
	add.cc.u64 %rd22, %rd22, %rd8992;
	addc.cc.u64 %rd1643, %rd1643, %rd8993;
	addc.cc.u64 %rd24, %rd24, %rd8994;
	addc.cc.u64 %rd25, %rd25, %rd8995;
	addc.cc.u64 %rd26, %rd26, %rd8996;
	addc.u64 %rd27, %rd27, %rd8997;
	
	// end inline asm
	xor.b64  	%rd1661, %rd1643, %rd22;
	// begin inline asm
	add.cc.u64 %rd22, %rd22, %rd8992;
	addc.cc.u64 %rd1661, %rd1661, %rd8993;
	addc.cc.u64 %rd24, %rd24, %rd8994;
	addc.cc.u64 %rd25, %rd25, %rd8995;
	addc.cc.u64 %rd26, %rd26, %rd8996;
	addc.u64 %rd27, %rd27, %rd8997;
	
	// end inline asm
	xor.b64  	%rd1679, %rd1661, %rd22;
	// begin inline asm
	add.cc.u64 %rd22, %rd22, %rd8992;
	addc.cc.u64 %rd1679, %rd1679, %rd8993;
	addc.cc.u64 %rd24, %rd24, %rd8994;
	addc.cc.u64 %rd25, %rd25, %rd8995;
	addc.cc.u64 %rd26, %rd26, %rd8996;
	addc.u64 %rd27, %rd27, %rd8997;
	
	// end inline asm
	xor.b64  	%rd1697, %rd1679, %rd22;
	// begin inline asm
	add.cc.u64 %rd22, %rd22, %rd8992;
	addc.cc.u64 %rd1697, %rd1697, %rd8993;
	addc.cc.u64 %rd24, %rd24, %rd8994;
	addc.cc.u64 %rd25, %rd25, %rd8995;
	addc.cc.u64 %rd26, %rd26, %rd8996;
	addc.u64 %rd27, %rd27, %rd8997;
	
	// end inline asm
	xor.b64  	%rd1715, %rd1697, %rd22;
	// begin inline asm
	add.cc.u64 %rd22, %rd22, %rd8992;
	addc.cc.u64 %rd1715, %rd1715, %rd8993;
	addc.cc.u64 %rd24, %rd24, %rd8994;
	addc.cc.u64 %rd25, %rd25, %rd8995;
	addc.cc.u64 %rd26, %rd26, %rd8996;
	addc.u64 %rd27, %rd27, %rd8997;
	
	// end inline asm
	xor.b64  	%rd1733, %rd1715, %rd22;
	// begin inline asm
	add.cc.u64 %rd22, %rd22, %rd8992;
	addc.cc.u64 %rd1733, %rd1733, %rd8993;
	addc.cc.u64 %rd24, %rd24, %rd8994;
	addc.cc.u64 %rd25, %rd25, %rd8995;
	addc.cc.u64 %rd26, %rd26, %rd8996;
	addc.u64 %rd27, %rd27, %rd8997;
	
	// end inline asm
	xor.b64  	%rd1751, %rd1733, %rd22;
	// begin inline asm
	add.cc.u64 %rd22, %rd22, %rd8992;
	addc.cc.u64 %rd1751, %rd1751, %rd8993;
	addc.cc.u64 %rd24, %rd24, %rd8994;
	addc.cc.u64 %rd25, %rd25, %rd8995;
	addc.cc.u64 %rd26, %rd26, %rd8996;
	addc.u64 %rd27, %rd27, %rd8997;
	
	// end inline asm
	xor.b64  	%rd1769, %rd1751, %rd22;
	// begin inline asm
	add.cc.u64 %rd22, %rd22, %rd8992;
	addc.cc.u64 %rd1769, %rd1769, %rd8993;
	addc.cc.u64 %rd24, %rd24, %rd8994;
	addc.cc.u64 %rd25, %rd25, %rd8995;
	addc.cc.u64 %rd26, %rd26, %rd8996;
	addc.u64 %rd27, %rd27, %rd8997;
	
	// end inline asm
	xor.b64  	%rd1787, %rd1769, %rd22;
	// begin inline asm
	add.cc.u64 %rd22, %rd22, %rd8992;
	addc.cc.u64 %rd1787, %rd1787, %rd8993;
	addc.cc.u64 %rd24, %rd24, %rd8994;
	addc.cc.u64 %rd25, %rd25, %rd8995;
	addc.cc.u64 %rd26, %rd26, %rd8996;
	addc.u64 %rd27, %rd27, %rd8997;
	
	// end inline asm
	xor.b64  	%rd1805, %rd1787, %rd22;
	// begin inline asm
	add.cc.u64 %rd22, %rd22, %rd8992;
	addc.cc.u64 %rd1805, %rd1805, %rd8993;
	addc.cc.u64 %rd24, %rd24, %rd8994;
	addc.cc.u64 %rd25, %rd25, %rd8995;
	addc.cc.u64 %rd26, %rd26, %rd8996;
	addc.u64 %rd27, %rd27, %rd8997;
	
	// end inline asm
	xor.b64  	%rd1823, %rd1805, %rd22;
	// begin inline asm
	add.cc.u64 %rd22, %rd22, %rd8992;
	addc.cc.u64 %rd1823, %rd1823, %rd8993;
	addc.cc.u64 %rd24, %rd24, %rd8994;
	addc.cc.u64 %rd25, %rd25, %rd8995;
	addc.cc.u64 %rd26, %rd26, %rd8996;
	addc.u64 %rd27, %rd27, %rd8997;
	
	// end inline asm
	xor.b64  	%rd1841, %rd1823, %rd22;
	// begin inline asm
	add.cc.u64 %rd22, %rd22, %rd8992;
	addc.cc.u64 %rd1841, %rd1841, %rd8993;
	addc.cc.u64 %rd24, %rd24, %rd8994;
	addc.cc.u64 %rd25, %rd25, %rd8995;
	addc.cc.u64 %rd26, %rd26, %rd8996;
	addc.u64 %rd27, %rd27, %rd8997;
	
	// end inline asm
	xor.b64  	%rd1859, %rd1841, %rd22;
	// begin inline asm
	add.cc.u64 %rd22, %rd22, %rd8992;
	addc.cc.u64 %rd1859, %rd1859, %rd8993;
	addc.cc.u64 %rd24, %rd24, %rd8994;
	addc.cc.u64 %rd25, %rd25, %rd8995;
	addc.cc.u64 %rd26, %rd26, %rd8996;
	addc.u64 %rd27, %rd27, %rd8997;
	
	// end inline asm
	xor.b64  	%rd1877, %rd1859, %rd22;
	// begin inline asm
	add.cc.u64 %rd22, %rd22, %rd8992;
	addc.cc.u64 %rd1877, %rd1877, %rd8993;
	addc.cc.u64 %rd24, %rd24, %rd8994;
	addc.cc.u64 %rd25, %rd25, %rd8995;
	addc.cc.u64 %rd26, %rd26, %rd8996;
	addc.u64 %rd27, %rd27, %rd8997;
	
	// end inline asm
	xor.b64  	%rd1895, %rd1877, %rd22;
	// begin inline asm
	add.cc.u64 %rd22, %rd22, %rd8992;
	addc.cc.u64 %rd1895, %rd1895, %rd8993;
	addc.cc.u64 %rd24, %rd24, %rd8994;
	addc.cc.u64 %rd25, %rd25, %rd8995;
	addc.cc.u64 %rd26, %rd26, %rd8996;
	addc.u64 %rd27, %rd27, %rd8997;
	
	// end inline asm
	xor.b64  	%rd1913, %rd1895, %rd22;
	// begin inline asm
	add.cc.u64 %rd22, %rd22, %rd8992;
	addc.cc.u64 %rd1913, %rd1913, %rd8993;
	addc.cc.u64 %rd24, %rd24, %rd8994;
	addc.cc.u64 %rd25, %rd25, %rd8995;
	addc.cc.u64 %rd26, %rd26, %rd8996;
	addc.u64 %rd27, %rd27, %rd8997;
	
	// end inline asm
	xor.b64  	%rd1931, %rd1913, %rd22;
	// begin inline asm
	add.cc.u64 %rd22, %rd22, %rd8992;
	addc.cc.u64 %rd1931, %rd1931, %rd8993;
	addc.cc.u64 %rd24, %rd24, %rd8994;
	addc.cc.u64 %rd25, %rd25, %rd8995;
	addc.cc.u64 %rd26, %rd26, %rd8996;
	addc.u64 %rd27, %rd27, %rd8997;
	
	// end inline asm
	xor.b64  	%rd1949, %rd1931, %rd22;
	// begin inline asm
	add.cc.u64 %rd22, %rd22, %rd8992;
	addc.cc.u64 %rd1949, %rd1949, %rd8993;
	addc.cc.u64 %rd24, %rd24, %rd8994;
	addc.cc.u64 %rd25, %rd25, %rd8995;
	addc.cc.u64 %rd26, %rd26, %rd8996;
	addc.u64 %rd27, %rd27, %rd8997;
	
	// end inline asm
	xor.b64  	%rd1967, %rd1949, %rd22;
	// begin inline asm
	add.cc.u64 %rd22, %rd22, %rd8992;
	addc.cc.u64 %rd1967, %rd1967, %rd8993;
	addc.cc.u64 %rd24, %rd24, %rd8994;
	addc.cc.u64 %rd25, %rd25, %rd8995;
	addc.cc.u64 %rd26, %rd26, %rd8996;
	addc.u64 %rd27, %rd27, %rd8997;
	
	// end inline asm
	xor.b64  	%rd1985, %rd1967, %rd22;
	// begin inline asm
	add.cc.u64 %rd22, %rd22, %rd8992;
	addc.cc.u64 %rd1985, %rd1985, %rd8993;
	addc.cc.u64 %rd24, %rd24, %rd8994;
	addc.cc.u64 %rd25, %rd25, %rd8995;
	addc.cc.u64 %rd26, %rd26, %rd8996;
	addc.u64 %rd27, %rd27, %rd8997;
	
	// end inline asm
	xor.b64  	%rd2003, %rd1985, %rd22;
	// begin inline asm
	add.cc.u64 %rd22, %rd22, %rd8992;
	addc.cc.u64 %rd2003, %rd2003, %rd8993;
	addc.cc.u64 %rd24, %rd24, %rd8994;
	addc.cc.u64 %rd25, %rd25, %rd8995;
	addc.cc.u64 %rd26, %rd26, %rd8996;
	addc.u64 %rd27, %rd27, %rd8997;
	
	// end inline asm
	xor.b64  	%rd2021, %rd2003, %rd22;
	// begin inline asm
	add.cc.u64 %rd22, %rd22, %rd8992;
	addc.cc.u64 %rd2021, %rd2021, %rd8993;
	addc.cc.u64 %rd24, %rd24, %rd8994;
	addc.cc.u64 %rd25, %rd25, %rd8995;
	addc.cc.u64 %rd26, %rd26, %rd8996;
	addc.u64 %rd27, %rd27, %rd8997;
	
	// end inline asm
	xor.b64  	%rd2039, %rd2021, %rd22;
	// begin inline asm
	add.cc.u64 %rd22, %rd22, %rd8992;
	addc.cc.u64 %rd2039, %rd2039, %rd8993;
	addc.cc.u64 %rd24, %rd24, %rd8994;
	addc.cc.u64 %rd25, %rd25, %rd8995;
	addc.cc.u64 %rd26, %rd26, %rd8996;
	addc.u64 %rd27, %rd27, %rd8997;
	
	// end inline asm
	xor.b64  	%rd2057, %rd2039, %rd22;
	// begin inline asm
	add.cc.u64 %rd22, %rd22, %rd8992;
	addc.cc.u64 %rd2057, %rd2057, %rd8993;
	addc.cc.u64 %rd24, %rd24, %rd8994;
	addc.cc.u64 %rd25, %rd25, %rd8995;
	addc.cc.u64 %rd26, %rd26, %rd8996;
	addc.u64 %rd27, %rd27, %rd8997;
	
	// end inline asm
	xor.b64  	%rd2075, %rd2057, %rd22;
	// begin inline asm
	add.cc.u64 %rd22, %rd22, %rd8992;
	addc.cc.u64 %rd2075, %rd2075, %rd8993;
	addc.cc.u64 %rd24, %rd24, %rd8994;
	addc.cc.u64 %rd25, %rd25, %rd8995;
	addc.cc.u64 %rd26, %rd26, %rd8996;
	addc.u64 %rd27, %rd27, %rd8997;
	
	// end inline asm
	xor.b64  	%rd2093, %rd2075, %rd22;
	// begin inline asm
	add.cc.u64 %rd22, %rd22, %rd8992;
	addc.cc.u64 %rd2093, %rd2093, %rd8993;
	addc.cc.u64 %rd24, %rd24, %rd8994;
	addc.cc.u64 %rd25, %rd25, %rd8995;
	addc.cc.u64 %rd26, %rd26, %rd8996;
	addc.u64 %rd27, %rd27, %rd8997;
	
	// end inline asm
	xor.b64  	%rd2111, %rd2093, %rd22;
	// begin inline asm
	add.cc.u64 %rd22, %rd22, %rd8992;
	addc.cc.u64 %rd2111, %rd2111, %rd8993;
	addc.cc.u64 %rd24, %rd24, %rd8994;
	addc.cc.u64 %rd25, %rd25, %rd8995;
	addc.cc.u64 %rd26, %rd26, %rd8996;
	addc.u64 %rd27, %rd27, %rd8997;
	
	// end inline asm
	xor.b64  	%rd2129, %rd2111, %rd22;
	// begin inline asm
	add.cc.u64 %rd22, %rd22, %rd8992;
	addc.cc.u64 %rd2129, %rd2129, %rd8993;
	addc.cc.u64 %rd24, %rd24, %rd8994;
	addc.cc.u64 %rd25, %rd25, %rd8995;
	addc.cc.u64 %rd26, %rd26, %rd8996;
	addc.u64 %rd27, %rd27, %rd8997;
	
	// end inline asm
	xor.b64  	%rd2147, %rd2129, %rd22;
	// begin inline asm
	add.cc.u64 %rd22, %rd22, %rd8992;
	addc.cc.u64 %rd2147, %rd2147, %rd8993;
	addc.cc.u64 %rd24, %rd24, %rd8994;
	addc.cc.u64 %rd25, %rd25, %rd8995;
	addc.cc.u64 %rd26, %rd26, %rd8996;
	addc.u64 %rd27, %rd27, %rd8997;
	
	// end inline asm
	xor.b64  	%rd2165, %rd2147, %rd22;
	// begin inline asm
	add.cc.u64 %rd22, %rd22, %rd8992;
	addc.cc.u64 %rd2165, %rd2165, %rd8993;
	addc.cc.u64 %rd24, %rd24, %rd8994;
	addc.cc.u64 %rd25, %rd25, %rd8995;
	addc.cc.u64 %rd26, %rd26, %rd8996;
	addc.u64 %rd27, %rd27, %rd8997;
	
	// end inline asm
	xor.b64  	%rd2183, %rd2165, %rd22;
	// begin inline asm
	add.cc.u64 %rd22, %rd22, %rd8992;
	addc.cc.u64 %rd2183, %rd2183, %rd8993;
	addc.cc.u64 %rd24, %rd24, %rd8994;
	addc.cc.u64 %rd25, %rd25, %rd8995;
	addc.cc.u64 %rd26, %rd26, %rd8996;
	addc.u64 %rd27, %rd27, %rd8997;
	
	// end inline asm
	xor.b64  	%rd2201, %rd2183, %rd22;
	// begin inline asm
	add.cc.u64 %rd22, %rd22, %rd8992;
	addc.cc.u64 %rd2201, %rd2201, %rd8993;
	addc.cc.u64 %rd24, %rd24, %rd8994;
	addc.cc.u64 %rd25, %rd25, %rd8995;
	addc.cc.u64 %rd26, %rd26, %rd8996;
	addc.u64 %rd27, %rd27, %rd8997;
	
	// end inline asm
	xor.b64  	%rd2219, %rd2201, %rd22;
	// begin inline asm
	add.cc.u64 %rd22, %rd22, %rd8992;
	addc.cc.u64 %rd2219, %rd2219, %rd8993;
	addc.cc.u64 %rd24, %rd24, %rd8994;
	addc.cc.u64 %rd25, %rd25, %rd8995;
	addc.cc.u64 %rd26, %rd26, %rd8996;
	addc.u64 %rd27, %rd27, %rd8997;
	
	// end inline asm
	xor.b64  	%rd2237, %rd2219, %rd22;
	// begin inline asm
	add.cc.u64 %rd22, %rd22, %rd8992;
	addc.cc.u64 %rd2237, %rd2237, %rd8993;
	addc.cc.u64 %rd24, %rd24, %rd8994;
	addc.cc.u64 %rd25, %rd25, %rd8995;
	addc.cc.u64 %rd26, %rd26, %rd8996;
	addc.u64 %rd27, %rd27, %rd8997;
	
	// end inline asm
	xor.b64  	%rd2255, %rd2237, %rd22;
	// begin inline asm
	add.cc.u64 %rd22, %rd22, %rd8992;
	addc.cc.u64 %rd2255, %rd2255, %rd8993;
	addc.cc.u64 %rd24, %rd24, %rd8994;
	addc.cc.u64 %rd25, %rd25, %rd8995;
	addc.cc.u64 %rd26, %rd26, %rd8996;
	addc.u64 %rd27, %rd27, %rd8997;
	
	// end inline asm
	xor.b64  	%rd2273, %rd2255, %rd22;
	// begin inline asm
	add.cc.u64 %rd22, %rd22, %rd8992;
	addc.cc.u64 %rd2273, %rd2273, %rd8993;
	addc.cc.u64 %rd24, %rd24, %rd8994;
	addc.cc.u64 %rd25, %rd25, %rd8995;
	addc.cc.u64 %rd26, %rd26, %rd8996;
	addc.u64 %rd27, %rd27, %rd8997;
	
	// end inline asm
	xor.b64  	%rd2291, %rd2273, %rd22;
	// begin inline asm
	add.cc.u64 %rd22, %rd22, %rd8992;
	addc.cc.u64 %rd2291, %rd2291, %rd8993;
	addc.cc.u64 %rd24, %rd24, %rd8994;
	addc.cc.u64 %rd25, %rd25, %rd8995;
	addc.cc.u64 %rd26, %rd26, %rd8996;
	addc.u64 %rd27, %rd27, %rd8997;
	
	// end inline asm
	xor.b64  	%rd2309, %rd2291, %rd22;
	// begin inline asm
	add.cc.u64 %rd22, %rd22, %rd8992;
	addc.cc.u64 %rd2309, %rd2309, %rd8993;
	addc.cc.u64 %rd24, %rd24, %rd8994;
	addc.cc.u64 %rd25, %rd25, %rd8995;
	addc.cc.u64 %rd26, %rd26, %rd8996;
	addc.u64 %rd27, %rd27, %rd8997;
	
	// end inline asm
	xor.b64  	%rd2327, %rd2309, %rd22;
	// begin inline asm
	add.cc.u64 %rd22, %rd22, %rd8992;
	addc.cc.u64 %rd2327, %rd2327, %rd8993;
	addc.cc.u64 %rd24, %rd24, %rd8994;
	addc.cc.u64 %rd25, %rd25, %rd8995;
	addc.cc.u64 %rd26, %rd26, %rd8996;
	addc.u64 %rd27, %rd27, %rd8997;
	
	// end inline asm
	xor.b64  	%rd2345, %rd2327, %rd22;
	// begin inline asm
	add.cc.u64 %rd22, %rd22, %rd8992;
	addc.cc.u64 %rd2345, %rd2345, %rd8993;
	addc.cc.u64 %rd24, %rd24, %rd8994;
	addc.cc.u64 %rd25, %rd25, %rd8995;
	addc.cc.u64 %rd26, %rd26, %rd8996;
	addc.u64 %rd27, %rd27, %rd8997;
	
	// end inline asm
	xor.b64  	%rd2363, %rd2345, %rd22;
	// begin inline asm
	add.cc.u64 %rd22, %rd22, %rd8992;
	addc.cc.u64 %rd2363, %rd2363, %rd8993;
	addc.cc.u64 %rd24, %rd24, %rd8994;
	addc.cc.u64 %rd25, %rd25, %rd8995;
	addc.cc.u64 %rd26, %rd26, %rd8996;
	addc.u64 %rd27, %rd27, %rd8997;
	
	// end inline asm
	xor.b64  	%rd2381, %rd2363, %rd22;
	// begin inline asm
	add.cc.u64 %rd22, %rd22, %rd8992;
	addc.cc.u64 %rd2381, %rd2381, %rd8993;
	addc.cc.u64 %rd24, %rd24, %rd8994;
	addc.cc.u64 %rd25, %rd25, %rd8995;
	addc.cc.u64 %rd26, %rd26, %rd8996;
	addc.u64 %rd27, %rd27, %rd8997;
	
	// end inline asm
	xor.b64  	%rd2399, %rd2381, %rd22;
	// begin inline asm
	add.cc.u64 %rd22, %rd22, %rd8992;
	addc.cc.u64 %rd2399, %rd2399, %rd8993;
	addc.cc.u64 %rd24, %rd24, %rd8994;
	addc.cc.u64 %rd25, %rd25, %rd8995;
	addc.cc.u64 %rd26, %rd26, %rd8996;
	addc.u64 %rd27, %rd27, %rd8997;
	
	// end inline asm
	xor.b64  	%rd2417, %rd2399, %rd22;
	// begin inline asm
	add.cc.u64 %rd22, %rd22, %rd8992;
	addc.cc.u64 %rd2417, %rd2417, %rd8993;
	addc.cc.u64 %rd24, %rd24, %rd8994;
	addc.cc.u64 %rd25, %rd25, %rd8995;
	addc.cc.u64 %rd26, %rd26, %rd8996;
	addc.u64 %rd27, %rd27, %rd8997;
	
	// end inline asm
	xor.b64  	%rd2435, %rd2417, %rd22;
	// begin inline asm
	add.cc.u64 %rd22, %rd22, %rd8992;
	addc.cc.u64 %rd2435, %rd2435, %rd8993;
	addc.cc.u64 %rd24, %rd24, %rd8994;
	addc.cc.u64 %rd25, %rd25, %rd8995;
	addc.cc.u64 %rd26, %rd26, %rd8996;
	addc.u64 %rd27, %rd27, %rd8997;
	
	// end inline asm
	xor.b64  	%rd2453, %rd2435, %rd22;
	// begin inline asm
	add.cc.u64 %rd22, %rd22, %rd8992;
	addc.cc.u64 %rd2453, %rd2453, %rd8993;
	addc.cc.u64 %rd24, %rd24, %rd8994;
	addc.cc.u64 %rd25, %rd25, %rd8995;
	addc.cc.u64 %rd26, %rd26, %rd8996;
	addc.u64 %rd27, %rd27, %rd8997;
	
	// end inline asm
	xor.b64  	%rd2471, %rd2453, %rd22;
	// begin inline asm
	add.cc.u64 %rd22, %rd22, %rd8992;
	addc.cc.u64 %rd2471, %rd2471, %rd8993;
	addc.cc.u64 %rd24, %rd24, %rd8994;
	addc.cc.u64 %rd25, %rd25, %rd8995;
	addc.cc.u64 %rd26, %rd26, %rd8996;
	addc.u64 %rd27, %rd27, %rd8997;
	
	// end inline asm
	xor.b64  	%rd2489, %rd2471, %rd22;
	// begin inline asm
	add.cc.u64 %rd22, %rd22, %rd8992;
	addc.cc.u64 %rd2489, %rd2489, %rd8993;
	addc.cc.u64 %rd24, %rd24, %rd8994;
	addc.cc.u64 %rd25, %rd25, %rd8995;
	addc.cc.u64 %rd26, %rd26, %rd8996;
	addc.u64 %rd27, %rd27, %rd8997;
	
	// end inline asm
	xor.b64  	%rd2507, %rd2489, %rd22;
	// begin inline asm
	add.cc.u64 %rd22, %rd22, %rd8992;
	addc.cc.u64 %rd2507, %rd2507, %rd8993;
	addc.cc.u64 %rd24, %rd24, %rd8994;
	addc.cc.u64 %rd25, %rd25, %rd8995;
	addc.cc.u64 %rd26, %rd26, %rd8996;
	addc.u64 %rd27, %rd27, %rd8997;
	
	// end inline asm
	xor.b64  	%rd2525, %rd2507, %rd22;
	// begin inline asm
	add.cc.u64 %rd22, %rd22, %rd8992;
	addc.cc.u64 %rd2525, %rd2525, %rd8993;
	addc.cc.u64 %rd24, %rd24, %rd8994;
	addc.cc.u64 %rd25, %rd25, %rd8995;
	addc.cc.u64 %rd26, %rd26, %rd8996;
	addc.u64 %rd27, %rd27, %rd8997;
	
	// end inline asm
	xor.b64  	%rd2543, %rd2525, %rd22;
	// begin inline asm
	add.cc.u64 %rd22, %rd22, %rd8992;
	addc.cc.u64 %rd2543, %rd2543, %rd8993;
	addc.cc.u64 %rd24, %rd24, %rd8994;
	addc.cc.u64 %rd25, %rd25, %rd8995;
	addc.cc.u64 %rd26, %rd26, %rd8996;
	addc.u64 %rd27, %rd27, %rd8997;
	
	// end inline asm
	xor.b64  	%rd2561, %rd2543, %rd22;
	// begin inline asm
	add.cc.u64 %rd22, %rd22, %rd8992;
	addc.cc.u64 %rd2561, %rd2561, %rd8993;
	addc.cc.u64 %rd24, %rd24, %rd8994;
	addc.cc.u64 %rd25, %rd25, %rd8995;
	addc.cc.u64 %rd26, %rd26, %rd8996;
	addc.u64 %rd27, %rd27, %rd8997;
	
	// end inline asm
	xor.b64  	%rd2579, %rd2561, %rd22;
	// begin inline asm
	add.cc.u64 %rd22, %rd22, %rd8992;
	addc.cc.u64 %rd2579, %rd2579, %rd8993;
	addc.cc.u64 %rd24, %rd24, %rd8994;
	addc.cc.u64 %rd25, %rd25, %rd8995;
	addc.cc.u64 %rd26, %rd26, %rd8996;
	addc.u64 %rd27, %rd27, %rd8997;
	
	// end inline asm
	xor.b64  	%rd2597, %rd2579, %rd22;
	// begin inline asm
	add.cc.u64 %rd22, %rd22, %rd8992;
	addc.cc.u64 %rd2597, %rd2597, %rd8993;
	addc.cc.u64 %rd24, %rd24, %rd8994;
	addc.cc.u64 %rd25, %rd25, %rd8995;
	addc.cc.u64 %rd26, %rd26, %rd8996;
	addc.u64 %rd27, %rd27, %rd8997;
	
	// end inline asm
	xor.b64  	%rd2615, %rd2597, %rd22;
	// begin inline asm
	add.cc.u64 %rd22, %rd22, %rd8992;
	addc.cc.u64 %rd2615, %rd2615, %rd8993;
	addc.cc.u64 %rd24, %rd24, %rd8994;
	addc.cc.u64 %rd25, %rd25, %rd8995;
	addc.cc.u64 %rd26, %rd26, %rd8996;
	addc.u64 %rd27, %rd27, %rd8997;
	
	// end inline asm
	xor.b64  	%rd2633, %rd2615, %rd22;
	// begin inline asm
	add.cc.u64 %rd22, %rd22, %rd8992;
	addc.cc.u64 %rd2633, %rd2633, %rd8993;
	addc.cc.u64 %rd24, %rd24, %rd8994;
	addc.cc.u64 %rd25, %rd25, %rd8995;
	addc.cc.u64 %rd26, %rd26, %rd8996;
	addc.u64 %rd27, %rd27, %rd8997;
	
	// end inline asm
	xor.b64  	%rd2651, %rd2633, %rd22;
	// begin inline asm
	add.cc.u64 %rd22, %rd22, %rd8992;
	addc.cc.u64 %rd2651, %rd2651, %rd8993;
	addc.cc.u64 %rd24, %rd24, %rd8994;
	addc.cc.u64 %rd25, %rd25, %rd8995;
	addc.cc.u64 %rd26, %rd26, %rd8996;
	addc.u64 %rd27, %rd27, %rd8997;
	
	// end inline asm
	xor.b64  	%rd2669, %rd2651, %rd22;
	// begin inline asm
	add.cc.u64 %rd22, %rd22, %rd8992;
	addc.cc.u64 %rd2669, %rd2669, %rd8993;
	addc.cc.u64 %rd24, %rd24, %rd8994;
	addc.cc.u64 %rd25, %rd25, %rd8995;
	addc.cc.u64 %rd26, %rd26, %rd8996;
	addc.u64 %rd27, %rd27, %rd8997;
	
	// end inline asm
	xor.b64  	%rd2687, %rd2669, %rd22;
	// begin inline asm
	add.cc.u64 %rd22, %rd22, %rd8992;
	addc.cc.u64 %rd2687, %rd2687, %rd8993;
	addc.cc.u64 %rd24, %rd24, %rd8994;
	addc.cc.u64 %rd25, %rd25, %rd8995;
	addc.cc.u64 %rd26, %rd26, %rd8996;
	addc.u64 %rd27, %rd27, %rd8997;
	
	// end inline asm
	xor.b64  	%rd2705, %rd2687, %rd22;
	// begin inline asm
	add.cc.u64 %rd22, %rd22, %rd8992;
	addc.cc.u64 %rd2705, %rd2705, %rd8993;
	addc.cc.u64 %rd24, %rd24, %rd8994;
	addc.cc.u64 %rd25, %rd25, %rd8995;
	addc.cc.u64 %rd26, %rd26, %rd8996;
	addc.u64 %rd27, %rd27, %rd8997;
	
	// end inline asm
	xor.b64  	%rd2723, %rd2705, %rd22;
	// begin inline asm
	add.cc.u64 %rd22, %rd22, %rd8992;
	addc.cc.u64 %rd2723, %rd2723, %rd8993;
	addc.cc.u64 %rd24, %rd24, %rd8994;
	addc.cc.u64 %rd25, %rd25, %rd8995;
	addc.cc.u64 %rd26, %rd26, %rd8996;
	addc.u64 %rd27, %rd27, %rd8997;
	
	// end inline asm
	xor.b64  	%rd2741, %rd2723, %rd22;
	// begin inline asm
	add.cc.u64 %rd22, %rd22, %rd8992;
	addc.cc.u64 %rd2741, %rd2741, %rd8993;
	addc.cc.u64 %rd24, %rd24, %rd8994;
	addc.cc.u64 %rd25, %rd25, %rd8995;
	addc.cc.u64 %rd26, %rd26, %rd8996;
	addc.u64 %rd27, %rd27, %rd8997;
	
	// end inline asm
	xor.b64  	%rd2759, %rd2741, %rd22;
	// begin inline asm
	add.cc.u64 %rd22, %rd22, %rd8992;
	addc.cc.u64 %rd2759, %rd2759, %rd8993;
	addc.cc.u64 %rd24, %rd24, %rd8994;
	addc.cc.u64 %rd25, %rd25, %rd8995;
	addc.cc.u64 %rd26, %rd26, %rd8996;
	addc.u64 %rd27, %rd27, %rd8997;
	
	// end inline asm
	xor.b64  	%rd2777, %rd2759, %rd22;
	// begin inline asm
	add.cc.u64 %rd22, %rd22, %rd8992;
	addc.cc.u64 %rd2777, %rd2777, %rd8993;
	addc.cc.u64 %rd24, %rd24, %rd8994;
	addc.cc.u64 %rd25, %rd25, %rd8995;
	addc.cc.u64 %rd26, %rd26, %rd8996;
	addc.u64 %rd27, %rd27, %rd8997;
	
	// end inline asm
	xor.b64  	%rd2795, %rd2777, %rd22;
	// begin inline asm
	add.cc.u64 %rd22, %rd22, %rd8992;
	addc.cc.u64 %rd2795, %rd2795, %rd8993;
	addc.cc.u64 %rd24, %rd24, %rd8994;
	addc.cc.u64 %rd25, %rd25, %rd8995;
	addc.cc.u64 %rd26, %rd26, %rd8996;
	addc.u64 %rd27, %rd27, %rd8997;
	
	// end inline asm
	xor.b64  	%rd2813, %rd2795, %rd22;
	// begin inline asm
	add.cc.u64 %rd22, %rd22, %rd8992;
	addc.cc.u64 %rd2813, %rd2813, %rd8993;
	addc.cc.u64 %rd24, %rd24, %rd8994;
	addc.cc.u64 %rd25, %rd25, %rd8995;
	addc.cc.u64 %rd26, %rd26, %rd8996;
	addc.u64 %rd27, %rd27, %rd8997;
	
	// end inline asm
	xor.b64  	%rd2831, %rd2813, %rd22;
	// begin inline asm
	add.cc.u64 %rd22, %rd22, %rd8992;
	addc.cc.u64 %rd2831, %rd2831, %rd8993;
	addc.cc.u64 %rd24, %rd24, %rd8994;
	addc.cc.u64 %rd25, %rd25, %rd8995;
	addc.cc.u64 %rd26, %rd26, %rd8996;
	addc.u64 %rd27, %rd27, %rd8997;
	
	// end inline asm
	xor.b64  	%rd2849, %rd2831, %rd22;
	// begin inline asm
	add.cc.u64 %rd22, %rd22, %rd8992;
	addc.cc.u64 %rd2849, %rd2849, %rd8993;
	addc.cc.u64 %rd24, %rd24, %rd8994;
	addc.cc.u64 %rd25, %rd25, %rd8995;
	addc.cc.u64 %rd26, %rd26, %rd8996;
	addc.u64 %rd27, %rd27, %rd8997;
	
	// end inline asm
	xor.b64  	%rd2867, %rd2849, %rd22;
	// begin inline asm
	add.cc.u64 %rd22, %rd22, %rd8992;
	addc.cc.u64 %rd2867, %rd2867, %rd8993;
	addc.cc.u64 %rd24, %rd24, %rd8994;
	addc.cc.u64 %rd25, %rd25, %rd8995;
	addc.cc.u64 %rd26, %rd26, %rd8996;
	addc.u64 %rd27, %rd27, %rd8997;
	
	// end inline asm
	xor.b64  	%rd2885, %rd2867, %rd22;
	// begin inline asm
	add.cc.u64 %rd22, %rd22, %rd8992;
	addc.cc.u64 %rd2885, %rd2885, %rd8993;
	addc.cc.u64 %rd24, %rd24, %rd8994;
	addc.cc.u64 %rd25, %rd25, %rd8995;
	addc.cc.u64 %rd26, %rd26, %rd8996;
	addc.u64 %rd27, %rd27, %rd8997;
	
	// end inline asm
	xor.b64  	%rd2903, %rd2885, %rd22;
	// begin inline asm
	add.cc.u64 %rd22, %rd22, %rd8992;
	addc.cc.u64 %rd2903, %rd2903, %rd8993;
	addc.cc.u64 %rd24, %rd24, %rd8994;
	addc.cc.u64 %rd25, %rd25, %rd8995;
	addc.cc.u64 %rd26, %rd26, %rd8996;
	addc.u64 %rd27, %rd27, %rd8997;
	
	// end inline asm
	xor.b64  	%rd2921, %rd2903, %rd22;
	// begin inline asm
	add.cc.u64 %rd22, %rd22, %rd8992;
	addc.cc.u64 %rd2921, %rd2921, %rd8993;
	addc.cc.u64 %rd24, %rd24, %rd8994;
	addc.cc.u64 %rd25, %rd25, %rd8995;
	addc.cc.u64 %rd26, %rd26, %rd8996;
	addc.u64 %rd27, %rd27, %rd8997;
	
	// end inline asm
	xor.b64  	%rd2939, %rd2921, %rd22;
	// begin inline asm
	add.cc.u64 %rd22, %rd22, %rd8992;
	addc.cc.u64 %rd2939, %rd2939, %rd8993;
	addc.cc.u64 %rd24, %rd24, %rd8994;
	addc.cc.u64 %rd25, %rd25, %rd8995;
	addc.cc.u64 %rd26, %rd26, %rd8996;
	addc.u64 %rd27, %rd27, %rd8997;
	
	// end inline asm
	xor.b64  	%rd2957, %rd2939, %rd22;
	// begin inline asm
	add.cc.u64 %rd22, %rd22, %rd8992;
	addc.cc.u64 %rd2957, %rd2957, %rd8993;
	addc.cc.u64 %rd24, %rd24, %rd8994;
	addc.cc.u64 %rd25, %rd25, %rd8995;
	addc.cc.u64 %rd26, %rd26, %rd8996;
	addc.u64 %rd27, %rd27, %rd8997;
	
	// end inline asm
	xor.b64  	%rd2975, %rd2957, %rd22;
	// begin inline asm
	add.cc.u64 %rd22, %rd22, %rd8992;
	addc.cc.u64 %rd2975, %rd2975, %rd8993;
	addc.cc.u64 %rd24, %rd24, %rd8994;
	addc.cc.u64 %rd25, %rd25, %rd8995;
	addc.cc.u64 %rd26, %rd26, %rd8996;
	addc.u64 %rd27, %rd27, %rd8997;
	
	// end inline asm
	xor.b64  	%rd2993, %rd2975, %rd22;
	// begin inline asm
	add.cc.u64 %rd22, %rd22, %rd8992;
	addc.cc.u64 %rd2993, %rd2993, %rd8993;
	addc.cc.u64 %rd24, %rd24, %rd8994;
	addc.cc.u64 %rd25, %rd25, %rd8995;
	addc.cc.u64 %rd26, %rd26, %rd8996;
	addc.u64 %rd27, %rd27, %rd8997;
	
	// end inline asm
	xor.b64  	%rd3011, %rd2993, %rd22;
	// begin inline asm
	add.cc.u64 %rd22, %rd22, %rd8992;
	addc.cc.u64 %rd3011, %rd3011, %rd8993;
	addc.cc.u64 %rd24, %rd24, %rd8994;
	addc.cc.u64 %rd25, %rd25, %rd8995;
	addc.cc.u64 %rd26, %rd26, %rd8996;
	addc.u64 %rd27, %rd27, %rd8997;
	
	// end inline asm
	xor.b64  	%rd3029, %rd3011, %rd22;
	// begin inline asm
	add.cc.u64 %rd22, %rd22, %rd8992;
	addc.cc.u64 %rd3029, %rd3029, %rd8993;
	addc.cc.u64 %rd24, %rd24, %rd8994;
	addc.cc.u64 %rd25, %rd25, %rd8995;
	addc.cc.u64 %rd26, %rd26, %rd8996;
	addc.u64 %rd27, %rd27, %rd8997;
	
	// end inline asm
	xor.b64  	%rd3047, %rd3029, %rd22;
	// begin inline asm
	add.cc.u64 %rd22, %rd22, %rd8992;
	addc.cc.u64 %rd3047, %rd3047, %rd8993;
	addc.cc.u64 %rd24, %rd24, %rd8994;
	addc.cc.u64 %rd25, %rd25, %rd8995;
	addc.cc.u64 %rd26, %rd26, %rd8996;
	addc.u64 %rd27, %rd27, %rd8997;
	
	// end inline asm
	xor.b64  	%rd3065, %rd3047, %rd22;
	// begin inline asm
	add.cc.u64 %rd22, %rd22, %rd8992;
	addc.cc.u64 %rd3065, %rd3065, %rd8993;
	addc.cc.u64 %rd24, %rd24, %rd8994;
	addc.cc.u64 %rd25, %rd25, %rd8995;
	addc.cc.u64 %rd26, %rd26, %rd8996;
	addc.u64 %rd27, %rd27, %rd8997;
	
	// end inline asm
	xor.b64  	%rd3083, %rd3065, %rd22;
	// begin inline asm
	add.cc.u64 %rd22, %rd22, %rd8992;
	addc.cc.u64 %rd3083, %rd3083, %rd8993;
	addc.cc.u64 %rd24, %rd24, %rd8994;
	addc.cc.u64 %rd25, %rd25, %rd8995;
	addc.cc.u64 %rd26, %rd26, %rd8996;
	addc.u64 %rd27, %rd27, %rd8997;
	
	// end inline asm
	xor.b64  	%rd3101, %rd3083, %rd22;
	// begin inline asm
	add.cc.u64 %rd22, %rd22, %rd8992;
	addc.cc.u64 %rd3101, %rd3101, %rd8993;
	addc.cc.u64 %rd24, %rd24, %rd8994;
	addc.cc.u64 %rd25, %rd25, %rd8995;
	addc.cc.u64 %rd26, %rd26, %rd8996;
	addc.u64 %rd27, %rd27, %rd8997;
	
	// end inline asm
	xor.b64  	%rd3119, %rd3101, %rd22;
	// begin inline asm
	add.cc.u64 %rd22, %rd22, %rd8992;
	addc.cc.u64 %rd3119, %rd3119, %rd8993;
	addc.cc.u64 %rd24, %rd24, %rd8994;
	addc.cc.u64 %rd25, %rd25, %rd8995;
	addc.cc.u64 %rd26, %rd26, %rd8996;
	addc.u64 %rd27, %rd27, %rd8997;
	
	// end inline asm
	xor.b64  	%rd3137, %rd3119, %rd22;
	// begin inline asm
	add.cc.u64 %rd22, %rd22, %rd8992;
	addc.cc.u64 %rd3137, %rd3137, %rd8993;
	addc.cc.u64 %rd24, %rd24, %rd8994;
	addc.cc.u64 %rd25, %rd25, %rd8995;
	addc.cc.u64 %rd26, %rd26, %rd8996;
	addc.u64 %rd27, %rd27, %rd8997;
	
	// end inline asm
	xor.b64  	%rd3155, %rd3137, %rd22;
	// begin inline asm
	add.cc.u64 %rd22, %rd22, %rd8992;
	addc.cc.u64 %rd3155, %rd3155, %rd8993;
	addc.cc.u64 %rd24, %rd24, %rd8994;
	addc.cc.u64 %rd25, %rd25, %rd8995;
	addc.cc.u64 %rd26, %rd26, %rd8996;
	addc.u64 %rd27, %rd27, %rd8997;
	
	// end inline asm
	xor.b64  	%rd3173, %rd3155, %rd22;
	// begin inline asm
	add.cc.u64 %rd22, %rd22, %rd8992;
	addc.cc.u64 %rd3173, %rd3173, %rd8993;
	addc.cc.u64 %rd24, %rd24, %rd8994;
	addc.cc.u64 %rd25, %rd25, %rd8995;
	addc.cc.u64 %rd26, %rd26, %rd8996;
	addc.u64 %rd27, %rd27, %rd8997;
	
	// end inline asm
	xor.b64  	%rd3191, %rd3173, %rd22;
	// begin inline asm
	add.cc.u64 %rd22, %rd22, %rd8992;
	addc.cc.u64 %rd3191, %rd3191, %rd8993;
	addc.cc.u64 %rd24, %rd24, %rd8994;
	addc.cc.u64 %rd25, %rd25, %rd8995;
	addc.cc.u64 %rd26, %rd26, %rd8996;
	addc.u64 %rd27, %rd27, %rd8997;
	
	// end inline asm
	xor.b64  	%rd3209, %rd3191, %rd22;
	// begin inline asm
	add.cc.u64 %rd22, %rd22, %rd8992;
	addc.cc.u64 %rd3209, %rd3209, %rd8993;
	addc.cc.u64 %rd24, %rd24, %rd8994;
	addc.cc.u64 %rd25, %rd25, %rd8995;
	addc.cc.u64 %rd26, %rd26, %rd8996;
	addc.u64 %rd27, %rd27, %rd8997;
	
	// end inline asm
	xor.b64  	%rd3227, %rd3209, %rd22;
	// begin inline asm
	add.cc.u64 %rd22, %rd22, %rd8992;
	addc.cc.u64 %rd3227, %rd3227, %rd8993;
	addc.cc.u64 %rd24, %rd24, %rd8994;
	addc.cc.u64 %rd25, %rd25, %rd8995;
	addc.cc.u64 %rd26, %rd26, %rd8996;
	addc.u64 %rd27, %rd27, %rd8997;
	
	// end inline asm
	xor.b64  	%rd3245, %rd3227, %rd22;
	// begin inline asm
	add.cc.u64 %rd22, %rd22, %rd8992;
	addc.cc.u64 %rd3245, %rd3245, %rd8993;
	addc.cc.u64 %rd24, %rd24, %rd8994;
	addc.cc.u64 %rd25, %rd25, %rd8995;
	addc.cc.u64 %rd26, %rd26, %rd8996;
	addc.u64 %rd27, %rd27, %rd8997;
	
	// end inline asm
	xor.b64  	%rd3263, %rd3245, %rd22;
	// begin inline asm
	add.cc.u64 %rd22, %rd22, %rd8992;
	addc.cc.u64 %rd3263, %rd3263, %rd8993;
	addc.cc.u64 %rd24, %rd24, %rd8994;
	addc.cc.u64 %rd25, %rd25, %rd8995;
	addc.cc.u64 %rd26, %rd26, %rd8996;
	addc.u64 %rd27, %rd27, %rd8997;
	
	// end inline asm
	xor.b64  	%rd3281, %rd3263, %rd22;
	// begin inline asm
	add.cc.u64 %rd22, %rd22, %rd8992;
	addc.cc.u64 %rd3281, %rd3281, %rd8993;
	addc.cc.u64 %rd24, %rd24, %rd8994;
	addc.cc.u64 %rd25, %rd25, %rd8995;
	addc.cc.u64 %rd26, %rd26, %rd8996;
	addc.u64 %rd27, %rd27, %rd8997;
	
	// end inline asm
	xor.b64  	%rd3299, %rd3281, %rd22;
	// begin inline asm
	add.cc.u64 %rd22, %rd22, %rd8992;
	addc.cc.u64 %rd3299, %rd3299, %rd8993;
	addc.cc.u64 %rd24, %rd24, %rd8994;
	addc.cc.u64 %rd25, %rd25, %rd8995;
	addc.cc.u64 %rd26, %rd26, %rd8996;
	addc.u64 %rd27, %rd27, %rd8997;
	
	// end inline asm
	xor.b64  	%rd3317, %rd3299, %rd22;
	// begin inline asm
	add.cc.u64 %rd22, %rd22, %rd8992;
	addc.cc.u64 %rd3317, %rd3317, %rd8993;
	addc.cc.u64 %rd24, %rd24, %rd8994;
	addc.cc.u64 %rd25, %rd25, %rd8995;
	addc.cc.u64 %rd26, %rd26, %rd8996;
	addc.u64 %rd27, %rd27, %rd8997;
	
	// end inline asm
	xor.b64  	%rd3335, %rd3317, %rd22;
	// begin inline asm
	add.cc.u64 %rd22, %rd22, %rd8992;
	addc.cc.u64 %rd3335, %rd3335, %rd8993;
	addc.cc.u64 %rd24, %rd24, %rd8994;
	addc.cc.u64 %rd25, %rd25, %rd8995;
	addc.cc.u64 %rd26, %rd26, %rd8996;
	addc.u64 %rd27, %rd27, %rd8997;
	
	// end inline asm
	xor.b64  	%rd3353, %rd3335, %rd22;
	// begin inline asm
	add.cc.u64 %rd22, %rd22, %rd8992;
	addc.cc.u64 %rd3353, %rd3353, %rd8993;
	addc.cc.u64 %rd24, %rd24, %rd8994;
	addc.cc.u64 %rd25, %rd25, %rd8995;
	addc.cc.u64 %rd26, %rd26, %rd8996;
	addc.u64 %rd27, %rd27, %rd8997;
	
	// end inline asm
	xor.b64  	%rd3371, %rd3353, %rd22;
	// begin inline asm
	add.cc.u64 %rd22, %rd22, %rd8992;
	addc.cc.u64 %rd3371, %rd3371, %rd8993;
	addc.cc.u64 %rd24, %rd24, %rd8994;
	addc.cc.u64 %rd25, %rd25, %rd8995;
	addc.cc.u64 %rd26, %rd26, %rd8996;
	addc.u64 %rd27, %rd27, %rd8997;
	
	// end inline asm
	xor.b64  	%rd3389, %rd3371, %rd22;
	// begin inline asm
	add.cc.u64 %rd22, %rd22, %rd8992;
	addc.cc.u64 %rd3389, %rd3389, %rd8993;
	addc.cc.u64 %rd24, %rd24, %rd8994;
	addc.cc.u64 %rd25, %rd25, %rd8995;
	addc.cc.u64 %rd26, %rd26, %rd8996;
	addc.u64 %rd27, %rd27, %rd8997;
	
	// end inline asm
	xor.b64  	%rd3407, %rd3389, %rd22;
	// begin inline asm
	add.cc.u64 %rd22, %rd22, %rd8992;
	addc.cc.u64 %rd3407, %rd3407, %rd8993;
	addc.cc.u64 %rd24, %rd24, %rd8994;
	addc.cc.u64 %rd25, %rd25, %rd8995;
	addc.cc.u64 %rd26, %rd26, %rd8996;
	addc.u64 %rd27, %rd27, %rd8997;
	
	// end inline asm
	xor.b64  	%rd3425, %rd3407, %rd22;
	// begin inline asm
	add.cc.u64 %rd22, %rd22, %rd8992;
	addc.cc.u64 %rd3425, %rd3425, %rd8993;
	addc.cc.u64 %rd24, %rd24, %rd8994;
	addc.cc.u64 %rd25, %rd25, %rd8995;
	addc.cc.u64 %rd26, %rd26, %rd8996;
	addc.u64 %rd27, %rd27, %rd8997;
	
	// end inline asm
	xor.b64  	%rd3443, %rd3425, %rd22;
	// begin inline asm
	add.cc.u64 %rd22, %rd22, %rd8992;
	addc.cc.u64 %rd3443, %rd3443, %rd8993;
	addc.cc.u64 %rd24, %rd24, %rd8994;
	addc.cc.u64 %rd25, %rd25, %rd8995;
	addc.cc.u64 %rd26, %rd26, %rd8996;
	addc.u64 %rd27, %rd27, %rd8997;
	
	// end inline asm
	xor.b64  	%rd3461, %rd3443, %rd22;
	// begin inline asm
	add.cc.u64 %rd22, %rd22, %rd8992;
	addc.cc.u64 %rd3461, %rd3461, %rd8993;
	addc.cc.u64 %rd24, %rd24, %rd8994;
	addc.cc.u64 %rd25, %rd25, %rd8995;
	addc.cc.u64 %rd26, %rd26, %rd8996;
	addc.u64 %rd27, %rd27, %rd8997;
	
	// end inline asm
	xor.b64  	%rd3479, %rd3461, %rd22;
	// begin inline asm
	add.cc.u64 %rd22, %rd22, %rd8992;
	addc.cc.u64 %rd3479, %rd3479, %rd8993;
	addc.cc.u64 %rd24, %rd24, %rd8994;
	addc.cc.u64 %rd25, %rd25, %rd8995;
	addc.cc.u64 %rd26, %rd26, %rd8996;
	addc.u64 %rd27, %rd27, %rd8997;
	
	// end inline asm
	xor.b64  	%rd3497, %rd3479, %rd22;
	// begin inline asm
	add.cc.u64 %rd22, %rd22, %rd8992;
	addc.cc.u64 %rd3497, %rd3497, %rd8993;
	addc.cc.u64 %rd24, %rd24, %rd8994;
	addc.cc.u64 %rd25, %rd25, %rd8995;
	addc.cc.u64 %rd26, %rd26, %rd8996;
	addc.u64 %rd27, %rd27, %rd8997;
	
	// end inline asm
	xor.b64  	%rd3515, %rd3497, %rd22;
	// begin inline asm
	add.cc.u64 %rd22, %rd22, %rd8992;
	addc.cc.u64 %rd3515, %rd3515, %rd8993;
	addc.cc.u64 %rd24, %rd24, %rd8994;
	addc.cc.u64 %rd25, %rd25, %rd8995;
	addc.cc.u64 %rd26, %rd26, %rd8996;
	addc.u64 %rd27, %rd27, %rd8997;
	
	// end inline asm
	xor.b64  	%rd3533, %rd3515, %rd22;
	// begin inline asm
	add.cc.u64 %rd22, %rd22, %rd8992;
	addc.cc.u64 %rd3533, %rd3533, %rd8993;
	addc.cc.u64 %rd24, %rd24, %rd8994;
	addc.cc.u64 %rd25, %rd25, %rd8995;
	addc.cc.u64 %rd26, %rd26, %rd8996;
	addc.u64 %rd27, %rd27, %rd8997;
	
	// end inline asm
	xor.b64  	%rd3551, %rd3533, %rd22;
	// begin inline asm
	add.cc.u64 %rd22, %rd22, %rd8992;
	addc.cc.u64 %rd3551, %rd3551, %rd8993;
	addc.cc.u64 %rd24, %rd24, %rd8994;
	addc.cc.u64 %rd25, %rd25, %rd8995;
	addc.cc.u64 %rd26, %rd26, %rd8996;
	addc.u64 %rd27, %rd27, %rd8997;
	
	// end inline asm
	xor.b64  	%rd3569, %rd3551, %rd22;
	// begin inline asm
	add.cc.u64 %rd22, %rd22, %rd8992;
	addc.cc.u64 %rd3569, %rd3569, %rd8993;
	addc.cc.u64 %rd24, %rd24, %rd8994;
	addc.cc.u64 %rd25, %rd25, %rd8995;
	addc.cc.u64 %rd26, %rd26, %rd8996;
	addc.u64 %rd27, %rd27, %rd8997;
	
	// end inline asm
	xor.b64  	%rd3587, %rd3569, %rd22;
	// begin inline asm
	add.cc.u64 %rd22, %rd22, %rd8992;
	addc.cc.u64 %rd3587, %rd3587, %rd8993;
	addc.cc.u64 %rd24, %rd24, %rd8994;
	addc.cc.u64 %rd25, %rd25, %rd8995;
	addc.cc.u64 %rd26, %rd26, %rd8996;
	addc.u64 %rd27, %rd27, %rd8997;
	
	// end inline asm
	xor.b64  	%rd3605, %rd3587, %rd22;
	// begin inline asm
	add.cc.u64 %rd22, %rd22, %rd8992;
	addc.cc.u64 %rd3605, %rd3605, %rd8993;
	addc.cc.u64 %rd24, %rd24, %rd8994;
	addc.cc.u64 %rd25, %rd25, %rd8995;
	addc.cc.u64 %rd26, %rd26, %rd8996;
	addc.u64 %rd27, %rd27, %rd8997;
	
	// end inline asm
	xor.b64  	%rd3623, %rd3605, %rd22;
	// begin inline asm
	add.cc.u64 %rd22, %rd22, %rd8992;
	addc.cc.u64 %rd3623, %rd3623, %rd8993;
	addc.cc.u64 %rd24, %rd24, %rd8994;
	addc.cc.u64 %rd25, %rd25, %rd8995;
	addc.cc.u64 %rd26, %rd26, %rd8996;
	addc.u64 %rd27, %rd27, %rd8997;
	
	// end inline asm
	xor.b64  	%rd3641, %rd3623, %rd22;
	// begin inline asm
	add.cc.u64 %rd22, %rd22, %rd8992;
	addc.cc.u64 %rd3641, %rd3641, %rd8993;
	addc.cc.u64 %rd24, %rd24, %rd8994;
	addc.cc.u64 %rd25, %rd25, %rd8995;
	addc.cc.u64 %rd26, %rd26, %rd8996;
	addc.u64 %rd27, %rd27, %rd8997;
	
	// end inline asm
	xor.b64  	%rd3659, %rd3641, %rd22;
	// begin inline asm
	add.cc.u64 %rd22, %rd22, %rd8992;
	addc.cc.u64 %rd3659, %rd3659, %rd8993;
	addc.cc.u64 %rd24, %rd24, %rd8994;
	addc.cc.u64 %rd25, %rd25, %rd8995;
	addc.cc.u64 %rd26, %rd26, %rd8996;
	addc.u64 %rd27, %rd27, %rd8997;
	
	// end inline asm
	xor.b64  	%rd3677, %rd3659, %rd22;
	// begin inline asm
	add.cc.u64 %rd22, %rd22, %rd8992;
	addc.cc.u64 %rd3677, %rd3677, %rd8993;
	addc.cc.u64 %rd24, %rd24, %rd8994;
	addc.cc.u64 %rd25, %rd25, %rd8995;
	addc.cc.u64 %rd26, %rd26, %rd8996;
	addc.u64 %rd27, %rd27, %rd8997;
	
	// end inline asm
	xor.b64  	%rd3695, %rd3677, %rd22;
	// begin inline asm
	add.cc.u64 %rd22, %rd22, %rd8992;
	addc.cc.u64 %rd3695, %rd3695, %rd8993;
	addc.cc.u64 %rd24, %rd24, %rd8994;
	addc.cc.u64 %rd25, %rd25, %rd8995;
	addc.cc.u64 %rd26, %rd26, %rd8996;
	addc.u64 %rd27, %rd27, %rd8997;
	
	// end inline asm
	xor.b64  	%rd3713, %rd3695, %rd22;
	// begin inline asm
	add.cc.u64 %rd22, %rd22, %rd8992;
	addc.cc.u64 %rd3713, %rd3713, %rd8993;
	addc.cc.u64 %rd24, %rd24, %rd8994;
	addc.cc.u64 %rd25, %rd25, %rd8995;
	addc.cc.u64 %rd26, %rd26, %rd8996;
	addc.u64 %rd27, %rd27, %rd8997;
	
	// end inline asm
	xor.b64  	%rd3731, %rd3713, %rd22;
	// begin inline asm
	add.cc.u64 %rd22, %rd22, %rd8992;
	addc.cc.u64 %rd3731, %rd3731, %rd8993;
	addc.cc.u64 %rd24, %rd24, %rd8994;
	addc.cc.u64 %rd25, %rd25, %rd8995;
	addc.cc.u64 %rd26, %rd26, %rd8996;
	addc.u64 %rd27, %rd27, %rd8997;
	
	// end inline asm
	xor.b64  	%rd3749, %rd3731, %rd22;
	// begin inline asm
	add.cc.u64 %rd22, %rd22, %rd8992;
	addc.cc.u64 %rd3749, %rd3749, %rd8993;
	addc.cc.u64 %rd24, %rd24, %rd8994;
	addc.cc.u64 %rd25, %rd25, %rd8995;
	addc.cc.u64 %rd26, %rd26, %rd8996;
	addc.u64 %rd27, %rd27, %rd8997;
	
	// end inline asm
	xor.b64  	%rd3767, %rd3749, %rd22;
	// begin inline asm
	add.cc.u64 %rd22, %rd22, %rd8992;
	addc.cc.u64 %rd3767, %rd3767, %rd8993;
	addc.cc.u64 %rd24, %rd24, %rd8994;
	addc.cc.u64 %rd25, %rd25, %rd8995;
	addc.cc.u64 %rd26, %rd26, %rd8996;
	addc.u64 %rd27, %rd27, %rd8997;
	
	// end inline asm
	xor.b64  	%rd3785, %rd3767, %rd22;
	// begin inline asm
	add.cc.u64 %rd22, %rd22, %rd8992;
	addc.cc.u64 %rd3785, %rd3785, %rd8993;
	addc.cc.u64 %rd24, %rd24, %rd8994;
	addc.cc.u64 %rd25, %rd25, %rd8995;
	addc.cc.u64 %rd26, %rd26, %rd8996;
	addc.u64 %rd27, %rd27, %rd8997;
	
	// end inline asm
	xor.b64  	%rd3803, %rd3785, %rd22;
	// begin inline asm
	add.cc.u64 %rd22, %rd22, %rd8992;
	addc.cc.u64 %rd3803, %rd3803, %rd8993;
	addc.cc.u64 %rd24, %rd24, %rd8994;
	addc.cc.u64 %rd25, %rd25, %rd8995;
	addc.cc.u64 %rd26, %rd26, %rd8996;
	addc.u64 %rd27, %rd27, %rd8997;
	
	// end inline asm
	xor.b64  	%rd3821, %rd3803, %rd22;
	// begin inline asm
	add.cc.u64 %rd22, %rd22, %rd8992;
	addc.cc.u64 %rd3821, %rd3821, %rd8993;
	addc.cc.u64 %rd24, %rd24, %rd8994;
	addc.cc.u64 %rd25, %rd25, %rd8995;
	addc.cc.u64 %rd26, %rd26, %rd8996;
	addc.u64 %rd27, %rd27, %rd8997;
	
	// end inline asm
	xor.b64  	%rd3839, %rd3821, %rd22;
	// begin inline asm
	add.cc.u64 %rd22, %rd22, %rd8992;
	addc.cc.u64 %rd3839, %rd3839, %rd8993;
	addc.cc.u64 %rd24, %rd24, %rd8994;
	addc.cc.u64 %rd25, %rd25, %rd8995;
	addc.cc.u64 %rd26, %rd26, %rd8996;
	addc.u64 %rd27, %rd27, %rd8997;
	
	// end inline asm
	xor.b64  	%rd3857, %rd3839, %rd22;
	// begin inline asm
	add.cc.u64 %rd22, %rd22, %rd8992;
	addc.cc.u64 %rd3857, %rd3857, %rd8993;
	addc.cc.u64 %rd24, %rd24, %rd8994;
	addc.cc.u64 %rd25, %rd25, %rd8995;
	addc.cc.u64 %rd26, %rd26, %rd8996;
	addc.u64 %rd27, %rd27, %rd8997;
	
	// end inline asm
	xor.b64  	%rd3875, %rd3857, %rd22;
	// begin inline asm
	add.cc.u64 %rd22, %rd22, %rd8992;
	addc.cc.u64 %rd3875, %rd3875, %rd8993;
	addc.cc.u64 %rd24, %rd24, %rd8994;
	addc.cc.u64 %rd25, %rd25, %rd8995;
	addc.cc.u64 %rd26, %rd26, %rd8996;
	addc.u64 %rd27, %rd27, %rd8997;
	
	// end inline asm
	xor.b64  	%rd3893, %rd3875, %rd22;
	// begin inline asm
	add.cc.u64 %rd22, %rd22, %rd8992;
	addc.cc.u64 %rd3893, %rd3893, %rd8993;
	addc.cc.u64 %rd24, %rd24, %rd8994;
	addc.cc.u64 %rd25, %rd25, %rd8995;
	addc.cc.u64 %rd26, %rd26, %rd8996;
	addc.u64 %rd27, %rd27, %rd8997;
	
	// end inline asm
	xor.b64  	%rd3911, %rd3893, %rd22;
	// begin inline asm
	add.cc.u64 %rd22, %rd22, %rd8992;
	addc.cc.u64 %rd3911, %rd3911, %rd8993;
	addc.cc.u64 %rd24, %rd24, %rd8994;
	addc.cc.u64 %rd25, %rd25, %rd8995;
	addc.cc.u64 %rd26, %rd26, %rd8996;
	addc.u64 %rd27, %rd27, %rd8997;
	
	// end inline asm
	xor.b64  	%rd3929, %rd3911, %rd22;
	// begin inline asm
	add.cc.u64 %rd22, %rd22, %rd8992;
	addc.cc.u64 %rd3929, %rd3929, %rd8993;
	addc.cc.u64 %rd24, %rd24, %rd8994;
	addc.cc.u64 %rd25, %rd25, %rd8995;
	addc.cc.u64 %rd26, %rd26, %rd8996;
	addc.u64 %rd27, %rd27, %rd8997;
	
	// end inline asm
	xor.b64  	%rd3947, %rd3929, %rd22;
	// begin inline asm
	add.cc.u64 %rd22, %rd22, %rd8992;
	addc.cc.u64 %rd3947, %rd3947, %rd8993;
	addc.cc.u64 %rd24, %rd24, %rd8994;
	addc.cc.u64 %rd25, %rd25, %rd8995;
	addc.cc.u64 %rd26, %rd26, %rd8996;
	addc.u64 %rd27, %rd27, %rd8997;
	
	// end inline asm
	xor.b64  	%rd3965, %rd3947, %rd22;
	// begin inline asm
	add.cc.u64 %rd22, %rd22, %rd8992;
	addc.cc.u64 %rd3965, %rd3965, %rd8993;
	addc.cc.u64 %rd24, %rd24, %rd8994;
	addc.cc.u64 %rd25, %rd25, %rd8995;
	addc.cc.u64 %rd26, %rd26, %rd8996;
	addc.u64 %rd27, %rd27, %rd8997;
	
	// end inline asm
	xor.b64  	%rd3983, %rd3965, %rd22;
	// begin inline asm
	add.cc.u64 %rd22, %rd22, %rd8992;
	addc.cc.u64 %rd3983, %rd3983, %rd8993;
	addc.cc.u64 %rd24, %rd24, %rd8994;
	addc.cc.u64 %rd25, %rd25, %rd8995;
	addc.cc.u64 %rd26, %rd26, %rd8996;
	addc.u64 %rd27, %rd27, %rd8997;
	
	// end inline asm
	xor.b64  	%rd4001, %rd3983, %rd22;
	// begin inline asm
	add.cc.u64 %rd22, %rd22, %rd8992;
	addc.cc.u64 %rd4001, %rd4001, %rd8993;
	addc.cc.u64 %rd24, %rd24, %rd8994;
	addc.cc.u64 %rd25, %rd25, %rd8995;
	addc.cc.u64 %rd26, %rd26, %rd8996;
	addc.u64 %rd27, %rd27, %rd8997;
	
	// end inline asm
	xor.b64  	%rd4019, %rd4001, %rd22;
	// begin inline asm
	add.cc.u64 %rd22, %rd22, %rd8992;
	addc.cc.u64 %rd4019, %rd4019, %rd8993;
	addc.cc.u64 %rd24, %rd24, %rd8994;
	addc.cc.u64 %rd25, %rd25, %rd8995;
	addc.cc.u64 %rd26, %rd26, %rd8996;
	addc.u64 %rd27, %rd27, %rd8997;
	
	// end inline asm
	xor.b64  	%rd4037, %rd4019, %rd22;
	// begin inline asm
	add.cc.u64 %rd22, %rd22, %rd8992;
	addc.cc.u64 %rd4037, %rd4037, %rd8993;
	addc.cc.u64 %rd24, %rd24, %rd8994;
	addc.cc.u64 %rd25, %rd25, %rd8995;
	addc.cc.u64 %rd26, %rd26, %rd8996;
	addc.u64 %rd27, %rd27, %rd8997;
	
	// end inline asm
	xor.b64  	%rd4055, %rd4037, %rd22;
	// begin inline asm
	add.cc.u64 %rd22, %rd22, %rd8992;
	addc.cc.u64 %rd4055, %rd4055, %rd8993;
	addc.cc.u64 %rd24, %rd24, %rd8994;
	addc.cc.u64 %rd25, %rd25, %rd8995;
	addc.cc.u64 %rd26, %rd26, %rd8996;
	addc.u64 %rd27, %rd27, %rd8997;
	
	// end inline asm
	xor.b64  	%rd4073, %rd4055, %rd22;
	// begin inline asm
	add.cc.u64 %rd22, %rd22, %rd8992;
	addc.cc.u64 %rd4073, %rd4073, %rd8993;
	addc.cc.u64 %rd24, %rd24, %rd8994;
	addc.cc.u64 %rd25, %rd25, %rd8995;
	addc.cc.u64 %rd26, %rd26, %rd8996;
	addc.u64 %rd27, %rd27, %rd8997;
	
	// end inline asm
	xor.b64  	%rd4091, %rd4073, %rd22;
	// begin inline asm
	add.cc.u64 %rd22, %rd22, %rd8992;
	addc.cc.u64 %rd4091, %rd4091, %rd8993;
	addc.cc.u64 %rd24, %rd24, %rd8994;
	addc.cc.u64 %rd25, %rd25, %rd8995;
	addc.cc.u64 %rd26, %rd26, %rd8996;
	addc.u64 %rd27, %rd27, %rd8997;
	
	// end inline asm
	xor.b64  	%rd4109, %rd4091, %rd22;
	// begin inline asm
	add.cc.u64 %rd22, %rd22, %rd8992;
	addc.cc.u64 %rd4109, %rd4109, %rd8993;
	addc.cc.u64 %rd24, %rd24, %rd8994;
	addc.cc.u64 %rd25, %rd25, %rd8995;
	addc.cc.u64 %rd26, %rd26, %rd8996;
	addc.u64 %rd27, %rd27, %rd8997;
	
	// end inline asm
	xor.b64  	%rd4127, %rd4109, %rd22;
	// begin inline asm
	add.cc.u64 %rd22, %rd22, %rd8992;
	addc.cc.u64 %rd4127, %rd4127, %rd8993;
	addc.cc.u64 %rd24, %rd24, %rd8994;
	addc.cc.u64 %rd25, %rd25, %rd8995;
	addc.cc.u64 %rd26, %rd26, %rd8996;
	addc.u64 %rd27, %rd27, %rd8997;
	
	// end inline asm
	xor.b64  	%rd4145, %rd4127, %rd22;
	// begin inline asm
	add.cc.u64 %rd22, %rd22, %rd8992;
	addc.cc.u64 %rd4145, %rd4145, %rd8993;
	addc.cc.u64 %rd24, %rd24, %rd8994;
	addc.cc.u64 %rd25, %rd25, %rd8995;
	addc.cc.u64 %rd26, %rd26, %rd8996;
	addc.u64 %rd27, %rd27, %rd8997;
	
	// end inline asm
	xor.b64  	%rd4163, %rd4145, %rd22;
	// begin inline asm
	add.cc.u64 %rd22, %rd22, %rd8992;
	addc.cc.u64 %rd4163, %rd4163, %rd8993;
	addc.cc.u64 %rd24, %rd24, %rd8994;
	addc.cc.u64 %rd25, %rd25, %rd8995;
	addc.cc.u64 %rd26, %rd26, %rd8996;
	addc.u64 %rd27, %rd27, %rd8997;
	
	// end inline asm
	xor.b64  	%rd4181, %rd4163, %rd22;
	// begin inline asm
	add.cc.u64 %rd22, %rd22, %rd8992;
	addc.cc.u64 %rd4181, %rd4181, %rd8993;
	addc.cc.u64 %rd24, %rd24, %rd8994;
	addc.cc.u64 %rd25, %rd25, %rd8995;
	addc.cc.u64 %rd26, %rd26, %rd8996;
	addc.u64 %rd27, %rd27, %rd8997;
	
	// end inline asm
	xor.b64  	%rd4199, %rd4181, %rd22;
	// begin inline asm
	add.cc.u64 %rd22, %rd22, %rd8992;
	addc.cc.u64 %rd4199, %rd4199, %rd8993;
	addc.cc.u64 %rd24, %rd24, %rd8994;
	addc.cc.u64 %rd25, %rd25, %rd8995;
	addc.cc.u64 %rd26, %rd26, %rd8996;
	addc.u64 %rd27, %rd27, %rd8997;
	
	// end inline asm
	xor.b64  	%rd4217, %rd4199, %rd22;
	// begin inline asm
	add.cc.u64 %rd22, %rd22, %rd8992;
	addc.cc.u64 %rd4217, %rd4217, %rd8993;
	addc.cc.u64 %rd24, %rd24, %rd8994;
	addc.cc.u64 %rd25, %rd25, %rd8995;
	addc.cc.u64 %rd26, %rd26, %rd8996;
	addc.u64 %rd27, %rd27, %rd8997;
	
	// end inline asm
	xor.b64  	%rd4235, %rd4217, %rd22;
	// begin inline asm
	add.cc.u64 %rd22, %rd22, %rd8992;
	addc.cc.u64 %rd4235, %rd4235, %rd8993;
	addc.cc.u64 %rd24, %rd24, %rd8994;
	addc.cc.u64 %rd25, %rd25, %rd8995;
	addc.cc.u64 %rd26, %rd26, %rd8996;
	addc.u64 %rd27, %rd27, %rd8997;
	
	// end inline asm
	xor.b64  	%rd4253, %rd4235, %rd22;
	// begin inline asm
	add.cc.u64 %rd22, %rd22, %rd8992;
	addc.cc.u64 %rd4253, %rd4253, %rd8993;
	addc.cc.u64 %rd24, %rd24, %rd8994;
	addc.cc.u64 %rd25, %rd25, %rd8995;
	addc.cc.u64 %rd26, %rd26, %rd8996;
	addc.u64 %rd27, %rd27, %rd8997;
	
	// end inline asm
	xor.b64  	%rd4271, %rd4253, %rd22;
	// begin inline asm
	add.cc.u64 %rd22, %rd22, %rd8992;
	addc.cc.u64 %rd4271, %rd4271, %rd8993;
	addc.cc.u64 %rd24, %rd24, %rd8994;
	addc.cc.u64 %rd25, %rd25, %rd8995;
	addc.cc.u64 %rd26, %rd26, %rd8996;
	addc.u64 %rd27, %rd27, %rd8997;
	
	// end inline asm
	xor.b64  	%rd4289, %rd4271, %rd22;
	// begin inline asm
	add.cc.u64 %rd22, %rd22, %rd8992;
	addc.cc.u64 %rd4289, %rd4289, %rd8993;
	addc.cc.u64 %rd24, %rd24, %rd8994;
	addc.cc.u64 %rd25, %rd25, %rd8995;
	addc.cc.u64 %rd26, %rd26, %rd8996;
	addc.u64 %rd27, %rd27, %rd8997;
	
	// end inline asm
	xor.b64  	%rd4307, %rd4289, %rd22;
	// begin inline asm
	add.cc.u64 %rd22, %rd22, %rd8992;
	addc.cc.u64 %rd4307, %rd4307, %rd8993;
	addc.cc.u64 %rd24, %rd24, %rd8994;
	addc.cc.u64 %rd25, %rd25, %rd8995;
	addc.cc.u64 %rd26, %rd26, %rd8996;
	addc.u64 %rd27, %rd27, %rd8997;
	
	// end inline asm
	xor.b64  	%rd4325, %rd4307, %rd22;
	// begin inline asm
	add.cc.u64 %rd22, %rd22, %rd8992;
	addc.cc.u64 %rd4325, %rd4325, %rd8993;
	addc.cc.u64 %rd24, %rd24, %rd8994;
	addc.cc.u64 %rd25, %rd25, %rd8995;
	addc.cc.u64 %rd26, %rd26, %rd8996;
	addc.u64 %rd27, %rd27, %rd8997;
	
	// end inline asm
	xor.b64  	%rd4343, %rd4325, %rd22;
	// begin inline asm
	add.cc.u64 %rd22, %rd22, %rd8992;
	addc.cc.u64 %rd4343, %rd4343, %rd8993;
	addc.cc.u64 %rd24, %rd24, %rd8994;
	addc.cc.u64 %rd25, %rd25, %rd8995;
	addc.cc.u64 %rd26, %rd26, %rd8996;
	addc.u64 %rd27, %rd27, %rd8997;
	
	// end inline asm
	xor.b64  	%rd4361, %rd4343, %rd22;
	// begin inline asm
	add.cc.u64 %rd22, %rd22, %rd8992;
	addc.cc.u64 %rd4361, %rd4361, %rd8993;
	addc.cc.u64 %rd24, %rd24, %rd8994;
	addc.cc.u64 %rd25, %rd25, %rd8995;
	addc.cc.u64 %rd26, %rd26, %rd8996;
	addc.u64 %rd27, %rd27, %rd8997;
	
	// end inline asm
	xor.b64  	%rd4379, %rd4361, %rd22;
	// begin inline asm
	add.cc.u64 %rd22, %rd22, %rd8992;
	addc.cc.u64 %rd4379, %rd4379, %rd8993;
	addc.cc.u64 %rd24, %rd24, %rd8994;
	addc.cc.u64 %rd25, %rd25, %rd8995;
	addc.cc.u64 %rd26, %rd26, %rd8996;
	addc.u64 %rd27, %rd27, %rd8997;
	
	// end inline asm
	xor.b64  	%rd4397, %rd4379, %rd22;
	// begin inline asm
	add.cc.u64 %rd22, %rd22, %rd8992;
	addc.cc.u64 %rd4397, %rd4397, %rd8993;
	addc.cc.u64 %rd24, %rd24, %rd8994;
	addc.cc.u64 %rd25, %rd25, %rd8995;
	addc.cc.u64 %rd26, %rd26, %rd8996;
	addc.u64 %rd27, %rd27, %rd8997;
	
	// end inline asm
	xor.b64  	%rd4415, %rd4397, %rd22;
	// begin inline asm
	add.cc.u64 %rd22, %rd22, %rd8992;
	addc.cc.u64 %rd4415, %rd4415, %rd8993;
	addc.cc.u64 %rd24, %rd24, %rd8994;
	addc.cc.u64 %rd25, %rd25, %rd8995;
	addc.cc.u64 %rd26, %rd26, %rd8996;
	addc.u64 %rd27, %rd27, %rd8997;
	
	// end inline asm
	xor.b64  	%rd4433, %rd4415, %rd22;
	// begin inline asm
	add.cc.u64 %rd22, %rd22, %rd8992;
	addc.cc.u64 %rd4433, %rd4433, %rd8993;
	addc.cc.u64 %rd24, %rd24, %rd8994;
	addc.cc.u64 %rd25, %rd25, %rd8995;
	addc.cc.u64 %rd26, %rd26, %rd8996;
	addc.u64 %rd27, %rd27, %rd8997;
	
	// end inline asm
	xor.b64  	%rd4451, %rd4433, %rd22;
	// begin inline asm
	add.cc.u64 %rd22, %rd22, %rd8992;
	addc.cc.u64 %rd4451, %rd4451, %rd8993;
	addc.cc.u64 %rd24, %rd24, %rd8994;
	addc.cc.u64 %rd25, %rd25, %rd8995;
	addc.cc.u64 %rd26, %rd26, %rd8996;
	addc.u64 %rd27, %rd27, %rd8997;
	
	// end inline asm
	xor.b64  	%rd4469, %rd4451, %rd22;
	// begin inline asm
	add.cc.u64 %rd22, %rd22, %rd8992;
	addc.cc.u64 %rd4469, %rd4469, %rd8993;
	addc.cc.u64 %rd24, %rd24, %rd8994;
	addc.cc.u64 %rd25, %rd25, %rd8995;
	addc.cc.u64 %rd26, %rd26, %rd8996;
	addc.u64 %rd27, %rd27, %rd8997;
	
	// end inline asm
	xor.b64  	%rd4487, %rd4469, %rd22;
	// begin inline asm
	add.cc.u64 %rd22, %rd22, %rd8992;
	addc.cc.u64 %rd4487, %rd4487, %rd8993;
	addc.cc.u64 %rd24, %rd24, %rd8994;
	addc.cc.u64 %rd25, %rd25, %rd8995;
	addc.cc.u64 %rd26, %rd26, %rd8996;
	addc.u64 %rd27, %rd27, %rd8997;
	
	// end inline asm
	xor.b64  	%rd4505, %rd4487, %rd22;
	// begin inline asm
	add.cc.u64 %rd22, %rd22, %rd8992;
	addc.cc.u64 %rd4505, %rd4505, %rd8993;
	addc.cc.u64 %rd24, %rd24, %rd8994;
	addc.cc.u64 %rd25, %rd25, %rd8995;
	addc.cc.u64 %rd26, %rd26, %rd8996;
	addc.u64 %rd27, %rd27, %rd8997;
	
	// end inline asm
	xor.b64  	%rd4523, %rd4505, %rd22;
	// begin inline asm
	add.cc.u64 %rd22, %rd22, %rd8992;
	addc.cc.u64 %rd4523, %rd4523, %rd8993;
	addc.cc.u64 %rd24, %rd24, %rd8994;
	addc.cc.u64 %rd25, %rd25, %rd8995;
	addc.cc.u64 %rd26, %rd26, %rd8996;
	addc.u64 %rd27, %rd27, %rd8997;
	
	// end inline asm
	xor.b64  	%rd4541, %rd4523, %rd22;
	// begin inline asm
	add.cc.u64 %rd22, %rd22, %rd8992;
	addc.cc.u64 %rd4541, %rd4541, %rd8993;
	addc.cc.u64 %rd24, %rd24, %rd8994;
	addc.cc.u64 %rd25, %rd25, %rd8995;
	addc.cc.u64 %rd26, %rd26, %rd8996;
	addc.u64 %rd27, %rd27, %rd8997;
	
	// end inline asm
	xor.b64  	%rd4559, %rd4541, %rd22;
	// begin inline asm
	add.cc.u64 %rd22, %rd22, %rd8992;
	addc.cc.u64 %rd4559, %rd4559, %rd8993;
	addc.cc.u64 %rd24, %rd24, %rd8994;
	addc.cc.u64 %rd25, %rd25, %rd8995;
	addc.cc.u64 %rd26, %rd26, %rd8996;
	addc.u64 %rd27, %rd27, %rd8997;
	
	// end inline asm
	xor.b64  	%rd4577, %rd4559, %rd22;
	// begin inline asm
	add.cc.u64 %rd22, %rd22, %rd8992;
	addc.cc.u64 %rd4577, %rd4577, %rd8993;
	addc.cc.u64 %rd24, %rd24, %rd8994;
	addc.cc.u64 %rd25, %rd25, %rd8995;
	addc.cc.u64 %rd26, %rd26, %rd8996;
	addc.u64 %rd27, %rd27, %rd8997;
	
	// end inline asm
	xor.b64  	%rd4595, %rd4577, %rd22;
	// begin inline asm
	add.cc.u64 %rd22, %rd22, %rd8992;
	addc.cc.u64 %rd4595, %rd4595, %rd8993;
	addc.cc.u64 %rd24, %rd24, %rd8994;
	addc.cc.u64 %rd25, %rd25, %rd8995;
	addc.cc.u64 %rd26, %rd26, %rd8996;
	addc.u64 %rd27, %rd27, %rd8997;
	
	// end inline asm
	xor.b64  	%rd4613, %rd4595, %rd22;
	// begin inline asm
	add.cc.u64 %rd22, %rd22, %rd8992;
	addc.cc.u64 %rd4613, %rd4613, %rd8993;
	addc.cc.u64 %rd24, %rd24, %rd8994;
	addc.cc.u64 %rd25, %rd25, %rd8995;
	addc.cc.u64 %rd26, %rd26, %rd8996;
	addc.u64 %rd27, %rd27, %rd8997;
	
	// end inline asm
	xor.b64  	%rd4631, %rd4613, %rd22;
	// begin inline asm
	add.cc.u64 %rd22, %rd22, %rd8992;
	addc.cc.u64 %rd4631, %rd4631, %rd8993;
	addc.cc.u64 %rd24, %rd24, %rd8994;
	addc.cc.u64 %rd25, %rd25, %rd8995;
	addc.cc.u64 %rd26, %rd26, %rd8996;
	addc.u64 %rd27, %rd27, %rd8997;
	
	// end inline asm
	xor.b64  	%rd4649, %rd4631, %rd22;
	// begin inline asm
	add.cc.u64 %rd22, %rd22, %rd8992;
	addc.cc.u64 %rd4649, %rd4649, %rd8993;
	addc.cc.u64 %rd24, %rd24, %rd8994;
	addc.cc.u64 %rd25, %rd25, %rd8995;
	addc.cc.u64 %rd26, %rd26, %rd8996;
	addc.u64 %rd27, %rd27, %rd8997;
	
	// end inline asm
	xor.b64  	%rd4667, %rd4649, %rd22;
	// begin inline asm
	add.cc.u64 %rd22, %rd22, %rd8992;
	addc.cc.u64 %rd4667, %rd4667, %rd8993;
	addc.cc.u64 %rd24, %rd24, %rd8994;
	addc.cc.u64 %rd25, %rd25, %rd8995;
	addc.cc.u64 %rd26, %rd26, %rd8996;
	addc.u64 %rd27, %rd27, %rd8997;
	
	// end inline asm
	xor.b64  	%rd4685, %rd4667, %rd22;
	// begin inline asm
	add.cc.u64 %rd22, %rd22, %rd8992;
	addc.cc.u64 %rd4685, %rd4685, %rd8993;
	addc.cc.u64 %rd24, %rd24, %rd8994;
	addc.cc.u64 %rd25, %rd25, %rd8995;
	addc.cc.u64 %rd26, %rd26, %rd8996;
	addc.u64 %rd27, %rd27, %rd8997;
	
	// end inline asm
	xor.b64  	%rd4703, %rd4685, %rd22;
	// begin inline asm
	add.cc.u64 %rd22, %rd22, %rd8992;
	addc.cc.u64 %rd4703, %rd4703, %rd8993;
	addc.cc.u64 %rd24, %rd24, %rd8994;
	addc.cc.u64 %rd25, %rd25, %rd8995;
	addc.cc.u64 %rd26, %rd26, %rd8996;
	addc.u64 %rd27, %rd27, %rd8997;
	
	// end inline asm
	xor.b64  	%rd4721, %rd4703, %rd22;
	// begin inline asm
	add.cc.u64 %rd22, %rd22, %rd8992;
	addc.cc.u64 %rd4721, %rd4721, %rd8993;
	addc.cc.u64 %rd24, %rd24, %rd8994;
	addc.cc.u64 %rd25, %rd25, %rd8995;
	addc.cc.u64 %rd26, %rd26, %rd8996;
	addc.u64 %rd27, %rd27, %rd8997;
	
	// end inline asm
	xor.b64  	%rd4739, %rd4721, %rd22;
	// begin inline asm
	add.cc.u64 %rd22, %rd22, %rd8992;
	addc.cc.u64 %rd4739, %rd4739, %rd8993;
	addc.cc.u64 %rd24, %rd24, %rd8994;
	addc.cc.u64 %rd25, %rd25, %rd8995;
	addc.cc.u64 %rd26, %rd26, %rd8996;
	addc.u64 %rd27, %rd27, %rd8997;
	
	// end inline asm
	xor.b64  	%rd4757, %rd4739, %rd22;
	// begin inline asm
	add.cc.u64 %rd22, %rd22, %rd8992;
	addc.cc.u64 %rd4757, %rd4757, %rd8993;
	addc.cc.u64 %rd24, %rd24, %rd8994;
	addc.cc.u64 %rd25, %rd25, %rd8995;
	addc.cc.u64 %rd26, %rd26, %rd8996;
	addc.u64 %rd27, %rd27, %rd8997;
	
	// end inline asm
	xor.b64  	%rd4775, %rd4757, %rd22;
	// begin inline asm
	add.cc.u64 %rd22, %rd22, %rd8992;
	addc.cc.u64 %rd4775, %rd4775, %rd8993;
	addc.cc.u64 %rd24, %rd24, %rd8994;
	addc.cc.u64 %rd25, %rd25, %rd8995;
	addc.cc.u64 %rd26, %rd26, %rd8996;
	addc.u64 %rd27, %rd27, %rd8997;
	
	// end inline asm
	xor.b64  	%rd4793, %rd4775, %rd22;
	// begin inline asm
	add.cc.u64 %rd22, %rd22, %rd8992;
	addc.cc.u64 %rd4793, %rd4793, %rd8993;
	addc.cc.u64 %rd24, %rd24, %rd8994;
	addc.cc.u64 %rd25, %rd25, %rd8995;
	addc.cc.u64 %rd26, %rd26, %rd8996;
	addc.u64 %rd27, %rd27, %rd8997;
	
	// end inline asm
	xor.b64  	%rd4811, %rd4793, %rd22;
	// begin inline asm
	add.cc.u64 %rd22, %rd22, %rd8992;
	addc.cc.u64 %rd4811, %rd4811, %rd8993;
	addc.cc.u64 %rd24, %rd24, %rd8994;
	addc.cc.u64 %rd25, %rd25, %rd8995;
	addc.cc.u64 %rd26, %rd26, %rd8996;
	addc.u64 %rd27, %rd27, %rd8997;
	
	// end inline asm
	xor.b64  	%rd4829, %rd4811, %rd22;
	// begin inline asm
	add.cc.u64 %rd22, %rd22, %rd8992;
	addc.cc.u64 %rd4829, %rd4829, %rd8993;
	addc.cc.u64 %rd24, %rd24, %rd8994;
	addc.cc.u64 %rd25, %rd25, %rd8995;
	addc.cc.u64 %rd26, %rd26, %rd8996;
	addc.u64 %rd27, %rd27, %rd8997;
	
	// end inline asm
	xor.b64  	%rd4847, %rd4829, %rd22;
	// begin inline asm
	add.cc.u64 %rd22, %rd22, %rd8992;
	addc.cc.u64 %rd4847, %rd4847, %rd8993;
	addc.cc.u64 %rd24, %rd24, %rd8994;
	addc.cc.u64 %rd25, %rd25, %rd8995;
	addc.cc.u64 %rd26, %rd26, %rd8996;
	addc.u64 %rd27, %rd27, %rd8997;
	
	// end inline asm
	xor.b64  	%rd4865, %rd4847, %rd22;
	// begin inline asm
	add.cc.u64 %rd22, %rd22, %rd8992;
	addc.cc.u64 %rd4865, %rd4865, %rd8993;
	addc.cc.u64 %rd24, %rd24, %rd8994;
	addc.cc.u64 %rd25, %rd25, %rd8995;
	addc.cc.u64 %rd26, %rd26, %rd8996;
	addc.u64 %rd27, %rd27, %rd8997;
	
	// end inline asm
	xor.b64  	%rd4883, %rd4865, %rd22;
	// begin inline asm
	add.cc.u64 %rd22, %rd22, %rd8992;
	addc.cc.u64 %rd4883, %rd4883, %rd8993;
	addc.cc.u64 %rd24, %rd24, %rd8994;
	addc.cc.u64 %rd25, %rd25, %rd8995;
	addc.cc.u64 %rd26, %rd26, %rd8996;
	addc.u64 %rd27, %rd27, %rd8997;
	
	// end inline asm
	xor.b64  	%rd4901, %rd4883, %rd22;
	// begin inline asm
	add.cc.u64 %rd22, %rd22, %rd8992;
	addc.cc.u64 %rd4901, %rd4901, %rd8993;
	addc.cc.u64 %rd24, %rd24, %rd8994;
	addc.cc.u64 %rd25, %rd25, %rd8995;
	addc.cc.u64 %rd26, %rd26, %rd8996;
	addc.u64 %rd27, %rd27, %rd8997;
	
	// end inline asm
	xor.b64  	%rd4919, %rd4901, %rd22;
	// begin inline asm
	add.cc.u64 %rd22, %rd22, %rd8992;
	addc.cc.u64 %rd4919, %rd4919, %rd8993;
	addc.cc.u64 %rd24, %rd24, %rd8994;
	addc.cc.u64 %rd25, %rd25, %rd8995;
	addc.cc.u64 %rd26, %rd26, %rd8996;
	addc.u64 %rd27, %rd27, %rd8997;
	
	// end inline asm
	xor.b64  	%rd4937, %rd4919, %rd22;
	// begin inline asm
	add.cc.u64 %rd22, %rd22, %rd8992;
	addc.cc.u64 %rd4937, %rd4937, %rd8993;
	addc.cc.u64 %rd24, %rd24, %rd8994;
	addc.cc.u64 %rd25, %rd25, %rd8995;
	addc.cc.u64 %rd26, %rd26, %rd8996;
	addc.u64 %rd27, %rd27, %rd8997;
	
	// end inline asm
	xor.b64  	%rd4955, %rd4937, %rd22;
	// begin inline asm
	add.cc.u64 %rd22, %rd22, %rd8992;
	addc.cc.u64 %rd4955, %rd4955, %rd8993;
	addc.cc.u64 %rd24, %rd24, %rd8994;
	addc.cc.u64 %rd25, %rd25, %rd8995;
	addc.cc.u64 %rd26, %rd26, %rd8996;
	addc.u64 %rd27, %rd27, %rd8997;
	
	// end inline asm
	xor.b64  	%rd4973, %rd4955, %rd22;
	// begin inline asm
	add.cc.u64 %rd22, %rd22, %rd8992;
	addc.cc.u64 %rd4973, %rd4973, %rd8993;
	addc.cc.u64 %rd24, %rd24, %rd8994;
	addc.cc.u64 %rd25, %rd25, %rd8995;
	addc.cc.u64 %rd26, %rd26, %rd8996;
	addc.u64 %rd27, %rd27, %rd8997;
	
	// end inline asm
	xor.b64  	%rd4991, %rd4973, %rd22;
	// begin inline asm
	add.cc.u64 %rd22, %rd22, %rd8992;
	addc.cc.u64 %rd4991, %rd4991, %rd8993;
	addc.cc.u64 %rd24, %rd24, %rd8994;
	addc.cc.u64 %rd25, %rd25, %rd8995;
	addc.cc.u64 %rd26, %rd26, %rd8996;
	addc.u64 %rd27, %rd27, %rd8997;
	
	// end inline asm
	xor.b64  	%rd5009, %rd4991, %rd22;
	// begin inline asm
	add.cc.u64 %rd22, %rd22, %rd8992;
	addc.cc.u64 %rd5009, %rd5009, %rd8993;
	addc.cc.u64 %rd24, %rd24, %rd8994;
	addc.cc.u64 %rd25, %rd25, %rd8995;
	addc.cc.u64 %rd26, %rd26, %rd8996;
	addc.u64 %rd27, %rd27, %rd8997;
	
	// end inline asm
	xor.b64  	%rd5027, %rd5009, %rd22;
	// begin inline asm
	add.cc.u64 %rd22, %rd22, %rd8992;
	addc.cc.u64 %rd5027, %rd5027, %rd8993;
	addc.cc.u64 %rd24, %rd24, %rd8994;
	addc.cc.u64 %rd25, %rd25, %rd8995;
	addc.cc.u64 %rd26, %rd26, %rd8996;
	addc.u64 %rd27, %rd27, %rd8997;
	
	// end inline asm
	xor.b64  	%rd5045, %rd5027, %rd22;
	// begin inline asm
	add.cc.u64 %rd22, %rd22, %rd8992;
	addc.cc.u64 %rd5045, %rd5045, %rd8993;
	addc.cc.u64 %rd24, %rd24, %rd8994;
	addc.cc.u64 %rd25, %rd25, %rd8995;
	addc.cc.u64 %rd26, %rd26, %rd8996;
	addc.u64 %rd27, %rd27, %rd8997;
	
	// end inline asm
	xor.b64  	%rd5063, %rd5045, %rd22;
	// begin inline asm
	add.cc.u64 %rd22, %rd22, %rd8992;
	addc.cc.u64 %rd5063, %rd5063, %rd8993;
	addc.cc.u64 %rd24, %rd24, %rd8994;
	addc.cc.u64 %rd25, %rd25, %rd8995;
	addc.cc.u64 %rd26, %rd26, %rd8996;
	addc.u64 %rd27, %rd27, %rd8997;
	
	// end inline asm
	xor.b64  	%rd5081, %rd5063, %rd22;
	// begin inline asm
	add.cc.u64 %rd22, %rd22, %rd8992;
	addc.cc.u64 %rd5081, %rd5081, %rd8993;
	addc.cc.u64 %rd24, %rd24, %rd8994;
	addc.cc.u64 %rd25, %rd25, %rd8995;
	addc.cc.u64 %rd26, %rd26, %rd8996;
	addc.u64 %rd27, %rd27, %rd8997;
	
	// end inline asm
	xor.b64  	%rd5099, %rd5081, %rd22;
	// begin inline asm
	add.cc.u64 %rd22, %rd22, %rd8992;
	addc.cc.u64 %rd5099, %rd5099, %rd8993;
	addc.cc.u64 %rd24, %rd24, %rd8994;
	addc.cc.u64 %rd25, %rd25, %rd8995;
	addc.cc.u64 %rd26, %rd26, %rd8996;
	addc.u64 %rd27, %rd27, %rd8997;
	
	// end inline asm
	xor.b64  	%rd5117, %rd5099, %rd22;
	// begin inline asm
	add.cc.u64 %rd22, %rd22, %rd8992;
	addc.cc.u64 %rd5117, %rd5117, %rd8993;
	addc.cc.u64 %rd24, %rd24, %rd8994;
	addc.cc.u64 %rd25, %rd25, %rd8995;
	addc.cc.u64 %rd26, %rd26, %rd8996;
	addc.u64 %rd27, %rd27, %rd8997;
	
	// end inline asm
	xor.b64  	%rd5135, %rd5117, %rd22;
	// begin inline asm
	add.cc.u64 %rd22, %rd22, %rd8992;
	addc.cc.u64 %rd5135, %rd5135, %rd8993;
	addc.cc.u64 %rd24, %rd24, %rd8994;
	addc.cc.u64 %rd25, %rd25, %rd8995;
	addc.cc.u64 %rd26, %rd26, %rd8996;
	addc.u64 %rd27, %rd27, %rd8997;
	
	// end inline asm
	xor.b64  	%rd5153, %rd5135, %rd22;
	// begin inline asm
	add.cc.u64 %rd22, %rd22, %rd8992;
	addc.cc.u64 %rd5153, %rd5153, %rd8993;
	addc.cc.u64 %rd24, %rd24, %rd8994;
	addc.cc.u64 %rd25, %rd25, %rd8995;
	addc.cc.u64 %rd26, %rd26, %rd8996;
	addc.u64 %rd27, %rd27, %rd8997;
	
	// end inline asm
	xor.b64  	%rd5171, %rd5153, %rd22;
	// begin inline asm
	add.cc.u64 %rd22, %rd22, %rd8992;
	addc.cc.u64 %rd5171, %rd5171, %rd8993;
	addc.cc.u64 %rd24, %rd24, %rd8994;
	addc.cc.u64 %rd25, %rd25, %rd8995;
	addc.cc.u64 %rd26, %rd26, %rd8996;
	addc.u64 %rd27, %rd27, %rd8997;
	
	// end inline asm
	xor.b64  	%rd5189, %rd5171, %rd22;
	// begin inline asm
	add.cc.u64 %rd22, %rd22, %rd8992;
	addc.cc.u64 %rd5189, %rd5189, %rd8993;
	addc.cc.u64 %rd24, %rd24, %rd8994;
	addc.cc.u64 %rd25, %rd25, %rd8995;
	addc.cc.u64 %rd26, %rd26, %rd8996;
	addc.u64 %rd27, %rd27, %rd8997;
	
	// end inline asm
	xor.b64  	%rd5207, %rd5189, %rd22;
	// begin inline asm
	add.cc.u64 %rd22, %rd22, %rd8992;
	addc.cc.u64 %rd5207, %rd5207, %rd8993;
	addc.cc.u64 %rd24, %rd24, %rd8994;
	addc.cc.u64 %rd25, %rd25, %rd8995;
	addc.cc.u64 %rd26, %rd26, %rd8996;
	addc.u64 %rd27, %rd27, %rd8997;
	
	// end inline asm
	xor.b64  	%rd5225, %rd5207, %rd22;
	// begin inline asm
	add.cc.u64 %rd22, %rd22, %rd8992;
	addc.cc.u64 %rd5225, %rd5225, %rd8993;
	addc.cc.u64 %rd24, %rd24, %rd8994;
	addc.cc.u64 %rd25, %rd25, %rd8995;
	addc.cc.u64 %rd26, %rd26, %rd8996;
	addc.u64 %rd27, %rd27, %rd8997;
	
	// end inline asm
	xor.b64  	%rd5243, %rd5225, %rd22;
	// begin inline asm
	add.cc.u64 %rd22, %rd22, %rd8992;
	addc.cc.u64 %rd5243, %rd5243, %rd8993;
	addc.cc.u64 %rd24, %rd24, %rd8994;
	addc.cc.u64 %rd25, %rd25, %rd8995;
	addc.cc.u64 %rd26, %rd26, %rd8996;
	addc.u64 %rd27, %rd27, %rd8997;
	
	// end inline asm
	xor.b64  	%rd5261, %rd5243, %rd22;
	// begin inline asm
	add.cc.u64 %rd22, %rd22, %rd8992;
	addc.cc.u64 %rd5261, %rd5261, %rd8993;
	addc.cc.u64 %rd24, %rd24, %rd8994;
	addc.cc.u64 %rd25, %rd25, %rd8995;
	addc.cc.u64 %rd26, %rd26, %rd8996;
	addc.u64 %rd27, %rd27, %rd8997;
	
	// end inline asm
	xor.b64  	%rd5279, %rd5261, %rd22;
	// begin inline asm
	add.cc.u64 %rd22, %rd22, %rd8992;
	addc.cc.u64 %rd5279, %rd5279, %rd8993;
	addc.cc.u64 %rd24, %rd24, %rd8994;
	addc.cc.u64 %rd25, %rd25, %rd8995;
	addc.cc.u64 %rd26, %rd26, %rd8996;
	addc.u64 %rd27, %rd27, %rd8997;
	
	// end inline asm
	xor.b64  	%rd5297, %rd5279, %rd22;
	// begin inline asm
	add.cc.u64 %rd22, %rd22, %rd8992;
	addc.cc.u64 %rd5297, %rd5297, %rd8993;
	addc.cc.u64 %rd24, %rd24, %rd8994;
	addc.cc.u64 %rd25, %rd25, %rd8995;
	addc.cc.u64 %rd26, %rd26, %rd8996;
	addc.u64 %rd27, %rd27, %rd8997;
	
	// end inline asm
	xor.b64  	%rd5315, %rd5297, %rd22;
	// begin inline asm
	add.cc.u64 %rd22, %rd22, %rd8992;
	addc.cc.u64 %rd5315, %rd5315, %rd8993;
	addc.cc.u64 %rd24, %rd24, %rd8994;
	addc.cc.u64 %rd25, %rd25, %rd8995;
	addc.cc.u64 %rd26, %rd26, %rd8996;
	addc.u64 %rd27, %rd27, %rd8997;
	
	// end inline asm
	xor.b64  	%rd5333, %rd5315, %rd22;
	// begin inline asm
	add.cc.u64 %rd22, %rd22, %rd8992;
	addc.cc.u64 %rd5333, %rd5333, %rd8993;
	addc.cc.u64 %rd24, %rd24, %rd8994;
	addc.cc.u64 %rd25, %rd25, %rd8995;
	addc.cc.u64 %rd26, %rd26, %rd8996;
	addc.u64 %rd27, %rd27, %rd8997;
	
	// end inline asm
	xor.b64  	%rd5351, %rd5333, %rd22;
	// begin inline asm
	add.cc.u64 %rd22, %rd22, %rd8992;
	addc.cc.u64 %rd5351, %rd5351, %rd8993;
	addc.cc.u64 %rd24, %rd24, %rd8994;
	addc.cc.u64 %rd25, %rd25, %rd8995;
	addc.cc.u64 %rd26, %rd26, %rd8996;
	addc.u64 %rd27, %rd27, %rd8997;
	
	// end inline asm
	xor.b64  	%rd5369, %rd5351, %rd22;
	// begin inline asm
	add.cc.u64 %rd22, %rd22, %rd8992;
	addc.cc.u64 %rd5369, %rd5369, %rd8993;
	addc.cc.u64 %rd24, %rd24, %rd8994;
	addc.cc.u64 %rd25, %rd25, %rd8995;
	addc.cc.u64 %rd26, %rd26, %rd8996;
	addc.u64 %rd27, %rd27, %rd8997;
	
	// end inline asm
	xor.b64  	%rd5387, %rd5369, %rd22;
	// begin inline asm
	add.cc.u64 %rd22, %rd22, %rd8992;
	addc.cc.u64 %rd5387, %rd5387, %rd8993;
	addc.cc.u64 %rd24, %rd24, %rd8994;
	addc.cc.u64 %rd25, %rd25, %rd8995;
	addc.cc.u64 %rd26, %rd26, %rd8996;
	addc.u64 %rd27, %rd27, %rd8997;
	
	// end inline asm
	xor.b64  	%rd5405, %rd5387, %rd22;
	// begin inline asm
	add.cc.u64 %rd22, %rd22, %rd8992;
	addc.cc.u64 %rd5405, %rd5405, %rd8993;
	addc.cc.u64 %rd24, %rd24, %rd8994;
	addc.cc.u64 %rd25, %rd25, %rd8995;
	addc.cc.u64 %rd26, %rd26, %rd8996;
	addc.u64 %rd27, %rd27, %rd8997;
	
	// end inline asm
	xor.b64  	%rd5423, %rd5405, %rd22;
	// begin inline asm
	add.cc.u64 %rd22, %rd22, %rd8992;
	addc.cc.u64 %rd5423, %rd5423, %rd8993;
	addc.cc.u64 %rd24, %rd24, %rd8994;
	addc.cc.u64 %rd25, %rd25, %rd8995;
	addc.cc.u64 %rd26, %rd26, %rd8996;
	addc.u64 %rd27, %rd27, %rd8997;
	
	// end inline asm
	xor.b64  	%rd5441, %rd5423, %rd22;
	// begin inline asm
	add.cc.u64 %rd22, %rd22, %rd8992;
	addc.cc.u64 %rd5441, %rd5441, %rd8993;
	addc.cc.u64 %rd24, %rd24, %rd8994;
	addc.cc.u64 %rd25, %rd25, %rd8995;
	addc.cc.u64 %rd26, %rd26, %rd8996;
	addc.u64 %rd27, %rd27, %rd8997;
	
	// end inline asm
	xor.b64  	%rd5459, %rd5441, %rd22;
	// begin inline asm
	add.cc.u64 %rd22, %rd22, %rd8992;
	addc.cc.u64 %rd5459, %rd5459, %rd8993;
	addc.cc.u64 %rd24, %rd24, %rd8994;
	addc.cc.u64 %rd25, %rd25, %rd8995;
	addc.cc.u64 %rd26, %rd26, %rd8996;
	addc.u64 %rd27, %rd27, %rd8997;
	
	// end inline asm
	xor.b64  	%rd5477, %rd5459, %rd22;
	// begin inline asm
	add.cc.u64 %rd22, %rd22, %rd8992;
	addc.cc.u64 %rd5477, %rd5477, %rd8993;
	addc.cc.u64 %rd24, %rd24, %rd8994;
	addc.cc.u64 %rd25, %rd25, %rd8995;
	addc.cc.u64 %rd26, %rd26, %rd8996;
	addc.u64 %rd27, %rd27, %rd8997;
	
	// end inline asm
	xor.b64  	%rd5495, %rd5477, %rd22;
	// begin inline asm
	add.cc.u64 %rd22, %rd22, %rd8992;
	addc.cc.u64 %rd5495, %rd5495, %rd8993;
	addc.cc.u64 %rd24, %rd24, %rd8994;
	addc.cc.u64 %rd25, %rd25, %rd8995;
	addc.cc.u64 %rd26, %rd26, %rd8996;
	addc.u64 %rd27, %rd27, %rd8997;
	
	// end inline asm
	xor.b64  	%rd5513, %rd5495, %rd22;
	// begin inline asm
	add.cc.u64 %rd22, %rd22, %rd8992;
	addc.cc.u64 %rd5513, %rd5513, %rd8993;
	addc.cc.u64 %rd24, %rd24, %rd8994;
	addc.cc.u64 %rd25, %rd25, %rd8995;
	addc.cc.u64 %rd26, %rd26, %rd8996;
	addc.u64 %rd27, %rd27, %rd8997;
	
	// end inline asm
	xor.b64  	%rd5531, %rd5513, %rd22;
	// begin inline asm
	add.cc.u64 %rd22, %rd22, %rd8992;
	addc.cc.u64 %rd5531, %rd5531, %rd8993;
	addc.cc.u64 %rd24, %rd24, %rd8994;
	addc.cc.u64 %rd25, %rd25, %rd8995;
	addc.cc.u64 %rd26, %rd26, %rd8996;
	addc.u64 %rd27, %rd27, %rd8997;
	
	// end inline asm
	xor.b64  	%rd5549, %rd5531, %rd22;
	// begin inline asm
	add.cc.u64 %rd22, %rd22, %rd8992;
	addc.cc.u64 %rd5549, %rd5549, %rd8993;
	addc.cc.u64 %rd24, %rd24, %rd8994;
	addc.cc.u64 %rd25, %rd25, %rd8995;
	addc.cc.u64 %rd26, %rd26, %rd8996;
	addc.u64 %rd27, %rd27, %rd8997;
	
	// end inline asm
	xor.b64  	%rd5567, %rd5549, %rd22;
	// begin inline asm
	add.cc.u64 %rd22, %rd22, %rd8992;
	addc.cc.u64 %rd5567, %rd5567, %rd8993;
	addc.cc.u64 %rd24, %rd24, %rd8994;
	addc.cc.u64 %rd25, %rd25, %rd8995;
	addc.cc.u64 %rd26, %rd26, %rd8996;
	addc.u64 %rd27, %rd27, %rd8997;
	
	// end inline asm
	xor.b64  	%rd5585, %rd5567, %rd22;
	// begin inline asm
	add.cc.u64 %rd22, %rd22, %rd8992;
	addc.cc.u64 %rd5585, %rd5585, %rd8993;
	addc.cc.u64 %rd24, %rd24, %rd8994;
	addc.cc.u64 %rd25, %rd25, %rd8995;
	addc.cc.u64 %rd26, %rd26, %rd8996;
	addc.u64 %rd27, %rd27, %rd8997;
	
	// end inline asm
	xor.b64  	%rd5603, %rd5585, %rd22;
	// begin inline asm
	add.cc.u64 %rd22, %rd22, %rd8992;
	addc.cc.u64 %rd5603, %rd5603, %rd8993;
	addc.cc.u64 %rd24, %rd24, %rd8994;
	addc.cc.u64 %rd25, %rd25, %rd8995;
	addc.cc.u64 %rd26, %rd26, %rd8996;
	addc.u64 %rd27, %rd27, %rd8997;
	
	// end inline asm
	xor.b64  	%rd5621, %rd5603, %rd22;
	// begin inline asm
	add.cc.u64 %rd22, %rd22, %rd8992;
	addc.cc.u64 %rd5621, %rd5621, %rd8993;
	addc.cc.u64 %rd24, %rd24, %rd8994;
	addc.cc.u64 %rd25, %rd25, %rd8995;
	addc.cc.u64 %rd26, %rd26, %rd8996;
	addc.u64 %rd27, %rd27, %rd8997;
	
	// end inline asm
	xor.b64  	%rd5639, %rd5621, %rd22;
	// begin inline asm
	add.cc.u64 %rd22, %rd22, %rd8992;
	addc.cc.u64 %rd5639, %rd5639, %rd8993;
	addc.cc.u64 %rd24, %rd24, %rd8994;
	addc.cc.u64 %rd25, %rd25, %rd8995;
	addc.cc.u64 %rd26, %rd26, %rd8996;
	addc.u64 %rd27, %rd27, %rd8997;
	
	// end inline asm
	xor.b64  	%rd5657, %rd5639, %rd22;
	// begin inline asm
	add.cc.u64 %rd22, %rd22, %rd8992;
	addc.cc.u64 %rd5657, %rd5657, %rd8993;
	addc.cc.u64 %rd24, %rd24, %rd8994;
	addc.cc.u64 %rd25, %rd25, %rd8995;
	addc.cc.u64 %rd26, %rd26, %rd8996;
	addc.u64 %rd27, %rd27, %rd8997;
	
	// end inline asm
	xor.b64  	%rd5675, %rd5657, %rd22;
	// begin inline asm
	add.cc.u64 %rd22, %rd22, %rd8992;
	addc.cc.u64 %rd5675, %rd5675, %rd8993;
	addc.cc.u64 %rd24, %rd24, %rd8994;
	addc.cc.u64 %rd25, %rd25, %rd8995;
	addc.cc.u64 %rd26, %rd26, %rd8996;
	addc.u64 %rd27, %rd27, %rd8997;
	
	// end inline asm
	xor.b64  	%rd5693, %rd5675, %rd22;
	// begin inline asm
	add.cc.u64 %rd22, %rd22, %rd8992;
	addc.cc.u64 %rd5693, %rd5693, %rd8993;
	addc.cc.u64 %rd24, %rd24, %rd8994;
	addc.cc.u64 %rd25, %rd25, %rd8995;
	addc.cc.u64 %rd26, %rd26, %rd8996;
	addc.u64 %rd27, %rd27, %rd8997;
	
	// end inline asm
	xor.b64  	%rd5711, %rd5693, %rd22;
	// begin inline asm
	add.cc.u64 %rd22, %rd22, %rd8992;
	addc.cc.u64 %rd5711, %rd5711, %rd8993;
	addc.cc.u64 %rd24, %rd24, %rd8994;
	addc.cc.u64 %rd25, %rd25, %rd8995;
	addc.cc.u64 %rd26, %rd26, %rd8996;
	addc.u64 %rd27, %rd27, %rd8997;
	
	// end inline asm
	xor.b64  	%rd5729, %rd5711, %rd22;
	// begin inline asm
	add.cc.u64 %rd22, %rd22, %rd8992;
	addc.cc.u64 %rd5729, %rd5729, %rd8993;
	addc.cc.u64 %rd24, %rd24, %rd8994;
	addc.cc.u64 %rd25, %rd25, %rd8995;
	addc.cc.u64 %rd26, %rd26, %rd8996;
	addc.u64 %rd27, %rd27, %rd8997;
	
	// end inline asm
	xor.b64  	%rd5747, %rd5729, %rd22;
	// begin inline asm
	add.cc.u64 %rd22, %rd22, %rd8992;
	addc.cc.u64 %rd5747, %rd5747, %rd8993;
	addc.cc.u64 %rd24, %rd24, %rd8994;
	addc.cc.u64 %rd25, %rd25, %rd8995;
	addc.cc.u64 %rd26, %rd26, %rd8996;
	addc.u64 %rd27, %rd27, %rd8997;
	
	// end inline asm
	xor.b64  	%rd5765, %rd5747, %rd22;
	// begin inline asm
	add.cc.u64 %rd22, %rd22, %rd8992;
	addc.cc.u64 %rd5765, %rd5765, %rd8993;
	addc.cc.u64 %rd24, %rd24, %rd8994;
	addc.cc.u64 %rd25, %rd25, %rd8995;
	addc.cc.u64 %rd26, %rd26, %rd8996;
	addc.u64 %rd27, %rd27, %rd8997;
	
	// end inline asm
	xor.b64  	%rd5783, %rd5765, %rd22;
	// begin inline asm
	add.cc.u64 %rd22, %rd22, %rd8992;
	addc.cc.u64 %rd5783, %rd5783, %rd8993;
	addc.cc.u64 %rd24, %rd24, %rd8994;
	addc.cc.u64 %rd25, %rd25, %rd8995;
	addc.cc.u64 %rd26, %rd26, %rd8996;
	addc.u64 %rd27, %rd27, %rd8997;
	
	// end inline asm
	xor.b64  	%rd5801, %rd5783, %rd22;
	// begin inline asm
	add.cc.u64 %rd22, %rd22, %rd8992;
	addc.cc.u64 %rd5801, %rd5801, %rd8993;
	addc.cc.u64 %rd24, %rd24, %rd8994;
	addc.cc.u64 %rd25, %rd25, %rd8995;
	addc.cc.u64 %rd26, %rd26, %rd8996;
	addc.u64 %rd27, %rd27, %rd8997;
	
	// end inline asm
	xor.b64  	%rd5819, %rd5801, %rd22;
	// begin inline asm
	add.cc.u64 %rd22, %rd22, %rd8992;
	addc.cc.u64 %rd5819, %rd5819, %rd8993;
	addc.cc.u64 %rd24, %rd24, %rd8994;
	addc.cc.u64 %rd25, %rd25, %rd8995;
	addc.cc.u64 %rd26, %rd26, %rd8996;
	addc.u64 %rd27, %rd27, %rd8997;
	
	// end inline asm
	xor.b64  	%rd5837, %rd5819, %rd22;
	// begin inline asm
	add.cc.u64 %rd22, %rd22, %rd8992;
	addc.cc.u64 %rd5837, %rd5837, %rd8993;
	addc.cc.u64 %rd24, %rd24, %rd8994;
	addc.cc.u64 %rd25, %rd25, %rd8995;
	addc.cc.u64 %rd26, %rd26, %rd8996;
	addc.u64 %rd27, %rd27, %rd8997;
	
	// end inline asm
	xor.b64  	%rd5855, %rd5837, %rd22;
	// begin inline asm
	add.cc.u64 %rd22, %rd22, %rd8992;
	addc.cc.u64 %rd5855, %rd5855, %rd8993;
	addc.cc.u64 %rd24, %rd24, %rd8994;
	addc.cc.u64 %rd25, %rd25, %rd8995;
	addc.cc.u64 %rd26, %rd26, %rd8996;
	addc.u64 %rd27, %rd27, %rd8997;
	
	// end inline asm
	xor.b64  	%rd5873, %rd5855, %rd22;
	// begin inline asm
	add.cc.u64 %rd22, %rd22, %rd8992;
	addc.cc.u64 %rd5873, %rd5873, %rd8993;
	addc.cc.u64 %rd24, %rd24, %rd8994;
	addc.cc.u64 %rd25, %rd25, %rd8995;
	addc.cc.u64 %rd26, %rd26, %rd8996;
	addc.u64 %rd27, %rd27, %rd8997;
	
	// end inline asm
	xor.b64  	%rd5891, %rd5873, %rd22;
	// begin inline asm
	add.cc.u64 %rd22, %rd22, %rd8992;
	addc.cc.u64 %rd5891, %rd5891, %rd8993;
	addc.cc.u64 %rd24, %rd24, %rd8994;
	addc.cc.u64 %rd25, %rd25, %rd8995;
	addc.cc.u64 %rd26, %rd26, %rd8996;
	addc.u64 %rd27, %rd27, %rd8997;
	
	// end inline asm
	xor.b64  	%rd5909, %rd5891, %rd22;
	// begin inline asm
	add.cc.u64 %rd22, %rd22, %rd8992;
	addc.cc.u64 %rd5909, %rd5909, %rd8993;
	addc.cc.u64 %rd24, %rd24, %rd8994;
	addc.cc.u64 %rd25, %rd25, %rd8995;
	addc.cc.u64 %rd26, %rd26, %rd8996;
	addc.u64 %rd27, %rd27, %rd8997;
	
	// end inline asm
	xor.b64  	%rd5927, %rd5909, %rd22;
	// begin inline asm
	add.cc.u64 %rd22, %rd22, %rd8992;
	addc.cc.u64 %rd5927, %rd5927, %rd8993;
	addc.cc.u64 %rd24, %rd24, %rd8994;
	addc.cc.u64 %rd25, %rd25, %rd8995;
	addc.cc.u64 %rd26, %rd26, %rd8996;
	addc.u64 %rd27, %rd27, %rd8997;
	
	// end inline asm
	xor.b64  	%rd5945, %rd5927, %rd22;
	// begin inline asm
	add.cc.u64 %rd22, %rd22, %rd8992;
	addc.cc.u64 %rd5945, %rd5945, %rd8993;
	addc.cc.u64 %rd24, %rd24, %rd8994;
	addc.cc.u64 %rd25, %rd25, %rd8995;
	addc.cc.u64 %rd26, %rd26, %rd8996;
	addc.u64 %rd27, %rd27, %rd8997;
	
	// end inline asm
	xor.b64  	%rd5963, %rd5945, %rd22;
	// begin inline asm
	add.cc.u64 %rd22, %rd22, %rd8992;
	addc.cc.u64 %rd5963, %rd5963, %rd8993;
	addc.cc.u64 %rd24, %rd24, %rd8994;
	addc.cc.u64 %rd25, %rd25, %rd8995;
	addc.cc.u64 %rd26, %rd26, %rd8996;
	addc.u64 %rd27, %rd27, %rd8997;
	
	// end inline asm
	xor.b64  	%rd5981, %rd5963, %rd22;
	// begin inline asm
	add.cc.u64 %rd22, %rd22, %rd8992;
	addc.cc.u64 %rd5981, %rd5981, %rd8993;
	addc.cc.u64 %rd24, %rd24, %rd8994;
	addc.cc.u64 %rd25, %rd25, %rd8995;
	addc.cc.u64 %rd26, %rd26, %rd8996;
	addc.u64 %rd27, %rd27, %rd8997;
	
	// end inline asm
	xor.b64  	%rd5999, %rd5981, %rd22;
	// begin inline asm
	add.cc.u64 %rd22, %rd22, %rd8992;
	addc.cc.u64 %rd5999, %rd5999, %rd8993;
	addc.cc.u64 %rd24, %rd24, %rd8994;
	addc.cc.u64 %rd25, %rd25, %rd8995;
	addc.cc.u64 %rd26, %rd26, %rd8996;
	addc.u64 %rd27, %rd27, %rd8997;
	
	// end inline asm
	xor.b64  	%rd6017, %rd5999, %rd22;
	// begin inline asm
	add.cc.u64 %rd22, %rd22, %rd8992;
	addc.cc.u64 %rd6017, %rd6017, %rd8993;
	addc.cc.u64 %rd24, %rd24, %rd8994;
	addc.cc.u64 %rd25, %rd25, %rd8995;
	addc.cc.u64 %rd26, %rd26, %rd8996;
	addc.u64 %rd27, %rd27, %rd8997;
	
	// end inline asm
	xor.b64  	%rd6035, %rd6017, %rd22;
	// begin inline asm
	add.cc.u64 %rd22, %rd22, %rd8992;
	addc.cc.u64 %rd6035, %rd6035, %rd8993;
	addc.cc.u64 %rd24, %rd24, %rd8994;
	addc.cc.u64 %rd25, %rd25, %rd8995;
	addc.cc.u64 %rd26, %rd26, %rd8996;
	addc.u64 %rd27, %rd27, %rd8997;
	
	// end inline asm
	xor.b64  	%rd6053, %rd6035, %rd22;
	// begin inline asm
	add.cc.u64 %rd22, %rd22, %rd8992;
	addc.cc.u64 %rd6053, %rd6053, %rd8993;
	addc.cc.u64 %rd24, %rd24, %rd8994;
	addc.cc.u64 %rd25, %rd25, %rd8995;
	addc.cc.u64 %rd26, %rd26, %rd8996;
	addc.u64 %rd27, %rd27, %rd8997;
	
	// end inline asm
	xor.b64  	%rd6071, %rd6053, %rd22;
	// begin inline asm
	add.cc.u64 %rd22, %rd22, %rd8992;
	addc.cc.u64 %rd6071, %rd6071, %rd8993;
	addc.cc.u64 %rd24, %rd24, %rd8994;
	addc.cc.u64 %rd25, %rd25, %rd8995;
	addc.cc.u64 %rd26, %rd26, %rd8996;
	addc.u64 %rd27, %rd27, %rd8997;
	
	// end inline asm
	xor.b64  	%rd6089, %rd6071, %rd22;
	// begin inline asm
	add.cc.u64 %rd22, %rd22, %rd8992;
	addc.cc.u64 %rd6089, %rd6089, %rd8993;
	addc.cc.u64 %rd24, %rd24, %rd8994;
	addc.cc.u64 %rd25, %rd25, %rd8995;
	addc.cc.u64 %rd26, %rd26, %rd8996;
	addc.u64 %rd27, %rd27, %rd8997;
	
	// end inline asm
	xor.b64  	%rd6107, %rd6089, %rd22;
	// begin inline asm
	add.cc.u64 %rd22, %rd22, %rd8992;
	addc.cc.u64 %rd6107, %rd6107, %rd8993;
	addc.cc.u64 %rd24, %rd24, %rd8994;
	addc.cc.u64 %rd25, %rd25, %rd8995;
	addc.cc.u64 %rd26, %rd26, %rd8996;
	addc.u64 %rd27, %rd27, %rd8997;
	
	// end inline asm
	xor.b64  	%rd6125, %rd6107, %rd22;
	// begin inline asm
	add.cc.u64 %rd22, %rd22, %rd8992;
	addc.cc.u64 %rd6125, %rd6125, %rd8993;
	addc.cc.u64 %rd24, %rd24, %rd8994;
	addc.cc.u64 %rd25, %rd25, %rd8995;
	addc.cc.u64 %rd26, %rd26, %rd8996;
	addc.u64 %rd27, %rd27, %rd8997;
	
	// end inline asm
	xor.b64  	%rd6143, %rd6125, %rd22;
	// begin inline asm
	add.cc.u64 %rd22, %rd22, %rd8992;
	addc.cc.u64 %rd6143, %rd6143, %rd8993;
	addc.cc.u64 %rd24, %rd24, %rd8994;
	addc.cc.u64 %rd25, %rd25, %rd8995;
	addc.cc.u64 %rd26, %rd26, %rd8996;
	addc.u64 %rd27, %rd27, %rd8997;
	
	// end inline asm
	xor.b64  	%rd6161, %rd6143, %rd22;
	// begin inline asm
	add.cc.u64 %rd22, %rd22, %rd8992;
	addc.cc.u64 %rd6161, %rd6161, %rd8993;
	addc.cc.u64 %rd24, %rd24, %rd8994;
	addc.cc.u64 %rd25, %rd25, %rd8995;
	addc.cc.u64 %rd26, %rd26, %rd8996;
	addc.u64 %rd27, %rd27, %rd8997;
	
	// end inline asm
	xor.b64  	%rd6179, %rd6161, %rd22;
	// begin inline asm
	add.cc.u64 %rd22, %rd22, %rd8992;
	addc.cc.u64 %rd6179, %rd6179, %rd8993;
	addc.cc.u64 %rd24, %rd24, %rd8994;
	addc.cc.u64 %rd25, %rd25, %rd8995;
	addc.cc.u64 %rd26, %rd26, %rd8996;
	addc.u64 %rd27, %rd27, %rd8997;
	
	// end inline asm
	xor.b64  	%rd6197, %rd6179, %rd22;
	// begin inline asm
	add.cc.u64 %rd22, %rd22, %rd8992;
	addc.cc.u64 %rd6197, %rd6197, %rd8993;
	addc.cc.u64 %rd24, %rd24, %rd8994;
	addc.cc.u64 %rd25, %rd25, %rd8995;
	addc.cc.u64 %rd26, %rd26, %rd8996;
	addc.u64 %rd27, %rd27, %rd8997;
	
	// end inline asm
	xor.b64  	%rd6215, %rd6197, %rd22;
	// begin inline asm
	add.cc.u64 %rd22, %rd22, %rd8992;
	addc.cc.u64 %rd6215, %rd6215, %rd8993;
	addc.cc.u64 %rd24, %rd24, %rd8994;
	addc.cc.u64 %rd25, %rd25, %rd8995;
	addc.cc.u64 %rd26, %rd26, %rd8996;
	addc.u64 %rd27, %rd27, %rd8997;
	
	// end inline asm
	xor.b64  	%rd6233, %rd6215, %rd22;
	// begin inline asm
	add.cc.u64 %rd22, %rd22, %rd8992;
	addc.cc.u64 %rd6233, %rd6233, %rd8993;
	addc.cc.u64 %rd24, %rd24, %rd8994;
	addc.cc.u64 %rd25, %rd25, %rd8995;
	addc.cc.u64 %rd26, %rd26, %rd8996;
	addc.u64 %rd27, %rd27, %rd8997;
	
	// end inline asm
	xor.b64  	%rd6251, %rd6233, %rd22;
	// begin inline asm
	add.cc.u64 %rd22, %rd22, %rd8992;
	addc.cc.u64 %rd6251, %rd6251, %rd8993;
	addc.cc.u64 %rd24, %rd24, %rd8994;
	addc.cc.u64 %rd25, %rd25, %rd8995;
	addc.cc.u64 %rd26, %rd26, %rd8996;
	addc.u64 %rd27, %rd27, %rd8997;
	
	// end inline asm
	xor.b64  	%rd6269, %rd6251, %rd22;
	// begin inline asm
	add.cc.u64 %rd22, %rd22, %rd8992;
	addc.cc.u64 %rd6269, %rd6269, %rd8993;
	addc.cc.u64 %rd24, %rd24, %rd8994;
	addc.cc.u64 %rd25, %rd25, %rd8995;
	addc.cc.u64 %rd26, %rd26, %rd8996;
	addc.u64 %rd27, %rd27, %rd8997;
	
	// end inline asm
	xor.b64  	%rd6287, %rd6269, %rd22;
	// begin inline asm
	add.cc.u64 %rd22, %rd22, %rd8992;
	addc.cc.u64 %rd6287, %rd6287, %rd8993;
	addc.cc.u64 %rd24, %rd24, %rd8994;
	addc.cc.u64 %rd25, %rd25, %rd8995;
	addc.cc.u64 %rd26, %rd26, %rd8996;
	addc.u64 %rd27, %rd27, %rd8997;
	
	// end inline asm
	xor.b64  	%rd6305, %rd6287, %rd22;
	// begin inline asm
	add.cc.u64 %rd22, %rd22, %rd8992;
	addc.cc.u64 %rd6305, %rd6305, %rd8993;
	addc.cc.u64 %rd24, %rd24, %rd8994;
	addc.cc.u64 %rd25, %rd25, %rd8995;
	addc.cc.u64 %rd26, %rd26, %rd8996;
	addc.u64 %rd27, %rd27, %rd8997;
	
	// end inline asm
	xor.b64  	%rd6323, %rd6305, %rd22;
	// begin inline asm
	add.cc.u64 %rd22, %rd22, %rd8992;
	addc.cc.u64 %rd6323, %rd6323, %rd8993;
	addc.cc.u64 %rd24, %rd24, %rd8994;
	addc.cc.u64 %rd25, %rd25, %rd8995;
	addc.cc.u64 %rd26, %rd26, %rd8996;
	addc.u64 %rd27, %rd27, %rd8997;
	
	// end inline asm
	xor.b64  	%rd6341, %rd6323, %rd22;
	// begin inline asm
	add.cc.u64 %rd22, %rd22, %rd8992;
	addc.cc.u64 %rd6341, %rd6341, %rd8993;
	addc.cc.u64 %rd24, %rd24, %rd8994;
	addc.cc.u64 %rd25, %rd25, %rd8995;
	addc.cc.u64 %rd26, %rd26, %rd8996;
	addc.u64 %rd27, %rd27, %rd8997;
	
	// end inline asm
	xor.b64  	%rd6359, %rd6341, %rd22;
	// begin inline asm
	add.cc.u64 %rd22, %rd22, %rd8992;
	addc.cc.u64 %rd6359, %rd6359, %rd8993;
	addc.cc.u64 %rd24, %rd24, %rd8994;
	addc.cc.u64 %rd25, %rd25, %rd8995;
	addc.cc.u64 %rd26, %rd26, %rd8996;
	addc.u64 %rd27, %rd27, %rd8997;
	
	// end inline asm
	xor.b64  	%rd6377, %rd6359, %rd22;
	// begin inline asm
	add.cc.u64 %rd22, %rd22, %rd8992;
	addc.cc.u64 %rd6377, %rd6377, %rd8993;
	addc.cc.u64 %rd24, %rd24, %rd8994;
	addc.cc.u64 %rd25, %rd25, %rd8995;
	addc.cc.u64 %rd26, %rd26, %rd8996;
	addc.u64 %rd27, %rd27, %rd8997;
	
	// end inline asm
	xor.b64  	%rd6395, %rd6377, %rd22;
	mov.u64 	%rd6415, %rd25;
	mov.u64 	%rd6417, %rd27;
	mov.u64 	%rd6412, %rd22;
	mov.u64 	%rd6414, %rd24;
	mov.u64 	%rd6416, %rd26;
	// begin inline asm
	add.cc.u64 %rd6412, %rd6412, %rd8992;
	addc.cc.u64 %rd6395, %rd6395, %rd8993;
	addc.cc.u64 %rd6414, %rd6414, %rd8994;
	addc.cc.u64 %rd6415, %rd6415, %rd8995;
	addc.cc.u64 %rd6416, %rd6416, %rd8996;
	addc.u64 %rd6417, %rd6417, %rd8997;
	
	// end inline asm
	xor.b64  	%rd6413, %rd6395, %rd6412;
	// begin inline asm
	add.cc.u64 %rd6412, %rd6412, %rd8992;
	addc.cc.u64 %rd6413, %rd6413, %rd8993;
	addc.cc.u64 %rd6414, %rd6414, %rd8994;
	addc.cc.u64 %rd6415, %rd6415, %rd8995;
	addc.cc.u64 %rd6416, %rd6416, %rd8996;
	addc.u64 %rd6417, %rd6417, %rd8997;
	
	// end inline asm
	xor.b64  	%rd6431, %rd6413, %rd6412;
	// begin inline asm
	add.cc.u64 %rd6412, %rd6412, %rd8992;
	addc.cc.u64 %rd6431, %rd6431, %rd8993;
	addc.cc.u64 %rd6414, %rd6414, %rd8994;
	addc.cc.u64 %rd6415, %rd6415, %rd8995;
	addc.cc.u64 %rd6416, %rd6416, %rd8996;
	addc.u64 %rd6417, %rd6417, %rd8997;
	
	// end inline asm
	xor.b64  	%rd6449, %rd6431, %rd6412;
	// begin inline asm
	add.cc.u64 %rd6412, %rd6412, %rd8992;
	addc.cc.u64 %rd6449, %rd6449, %rd8993;
	addc.cc.u64 %rd6414, %rd6414, %rd8994;
	addc.cc.u64 %rd6415, %rd6415, %rd8995;
	addc.cc.u64 %rd6416, %rd6416, %rd8996;
	addc.u64 %rd6417, %rd6417, %rd8997;
	
	// end inline asm
	xor.b64  	%rd6467, %rd6449, %rd6412;
	// begin inline asm
	add.cc.u64 %rd6412, %rd6412, %rd8992;
	addc.cc.u64 %rd6467, %rd6467, %rd8993;
	addc.cc.u64 %rd6414, %rd6414, %rd8994;
	addc.cc.u64 %rd6415, %rd6415, %rd8995;
	addc.cc.u64 %rd6416, %rd6416, %rd8996;
	addc.u64 %rd6417, %rd6417, %rd8997;
	
	// end inline asm
	xor.b64  	%rd6485, %rd6467, %rd6412;
	// begin inline asm
	add.cc.u64 %rd6412, %rd6412, %rd8992;
	addc.cc.u64 %rd6485, %rd6485, %rd8993;
	addc.cc.u64 %rd6414, %rd6414, %rd8994;
	addc.cc.u64 %rd6415, %rd6415, %rd8995;
	addc.cc.u64 %rd6416, %rd6416, %rd8996;
	addc.u64 %rd6417, %rd6417, %rd8997;
	
	// end inline asm
	xor.b64  	%rd6503, %rd6485, %rd6412;
	// begin inline asm
	add.cc.u64 %rd6412, %rd6412, %rd8992;
	addc.cc.u64 %rd6503, %rd6503, %rd8993;
	addc.cc.u64 %rd6414, %rd6414, %rd8994;
	addc.cc.u64 %rd6415, %rd6415, %rd8995;
	addc.cc.u64 %rd6416, %rd6416, %rd8996;
	addc.u64 %rd6417, %rd6417, %rd8997;
	
	// end inline asm
	xor.b64  	%rd6521, %rd6503, %rd6412;
	// begin inline asm
	add.cc.u64 %rd6412, %rd6412, %rd8992;
	addc.cc.u64 %rd6521, %rd6521, %rd8993;
	addc.cc.u64 %rd6414, %rd6414, %rd8994;
	addc.cc.u64 %rd6415, %rd6415, %rd8995;
	addc.cc.u64 %rd6416, %rd6416, %rd8996;
	addc.u64 %rd6417, %rd6417, %rd8997;
	
	// end inline asm
	xor.b64  	%rd6539, %rd6521, %rd6412;
	// begin inline asm
	add.cc.u64 %rd6412, %rd6412, %rd8992;
	addc.cc.u64 %rd6539, %rd6539, %rd8993;
	addc.cc.u64 %rd6414, %rd6414, %rd8994;
	addc.cc.u64 %rd6415, %rd6415, %rd8995;
	addc.cc.u64 %rd6416, %rd6416, %rd8996;
	addc.u64 %rd6417, %rd6417, %rd8997;
	
	// end inline asm
	xor.b64  	%rd6557, %rd6539, %rd6412;
	// begin inline asm
	add.cc.u64 %rd6412, %rd6412, %rd8992;
	addc.cc.u64 %rd6557, %rd6557, %rd8993;
	addc.cc.u64 %rd6414, %rd6414, %rd8994;
	addc.cc.u64 %rd6415, %rd6415, %rd8995;
	addc.cc.u64 %rd6416, %rd6416, %rd8996;
	addc.u64 %rd6417, %rd6417, %rd8997;
	
	// end inline asm
	xor.b64  	%rd6575, %rd6557, %rd6412;
	// begin inline asm
	add.cc.u64 %rd6412, %rd6412, %rd8992;
	addc.cc.u64 %rd6575, %rd6575, %rd8993;
	addc.cc.u64 %rd6414, %rd6414, %rd8994;
	addc.cc.u64 %rd6415, %rd6415, %rd8995;
	addc.cc.u64 %rd6416, %rd6416, %rd8996;
	addc.u64 %rd6417, %rd6417, %rd8997;
	
	// end inline asm
	xor.b64  	%rd6593, %rd6575, %rd6412;
	// begin inline asm
	add.cc.u64 %rd6412, %rd6412, %rd8992;
	addc.cc.u64 %rd6593, %rd6593, %rd8993;
	addc.cc.u64 %rd6414, %rd6414, %rd8994;
	addc.cc.u64 %rd6415, %rd6415, %rd8995;
	addc.cc.u64 %rd6416, %rd6416, %rd8996;
	addc.u64 %rd6417, %rd6417, %rd8997;
	
	// end inline asm
	xor.b64  	%rd6611, %rd6593, %rd6412;
	// begin inline asm
	add.cc.u64 %rd6412, %rd6412, %rd8992;
	addc.cc.u64 %rd6611, %rd6611, %rd8993;
	addc.cc.u64 %rd6414, %rd6414, %rd8994;
	addc.cc.u64 %rd6415, %rd6415, %rd8995;
	addc.cc.u64 %rd6416, %rd6416, %rd8996;
	addc.u64 %rd6417, %rd6417, %rd8997;
	
	// end inline asm
	xor.b64  	%rd6629, %rd6611, %rd6412;
	// begin inline asm
	add.cc.u64 %rd6412, %rd6412, %rd8992;
	addc.cc.u64 %rd6629, %rd6629, %rd8993;
	addc.cc.u64 %rd6414, %rd6414, %rd8994;
	addc.cc.u64 %rd6415, %rd6415, %rd8995;
	addc.cc.u64 %rd6416, %rd6416, %rd8996;
	addc.u64 %rd6417, %rd6417, %rd8997;
	
	// end inline asm
	xor.b64  	%rd6647, %rd6629, %rd6412;
	// begin inline asm
	add.cc.u64 %rd6412, %rd6412, %rd8992;
	addc.cc.u64 %rd6647, %rd6647, %rd8993;
	addc.cc.u64 %rd6414, %rd6414, %rd8994;
	addc.cc.u64 %rd6415, %rd6415, %rd8995;
	addc.cc.u64 %rd6416, %rd6416, %rd8996;
	addc.u64 %rd6417, %rd6417, %rd8997;
	
	// end inline asm
	xor.b64  	%rd6665, %rd6647, %rd6412;
	// begin inline asm
	add.cc.u64 %rd6412, %rd6412, %rd8992;
	addc.cc.u64 %rd6665, %rd6665, %rd8993;
	addc.cc.u64 %rd6414, %rd6414, %rd8994;
	addc.cc.u64 %rd6415, %rd6415, %rd8995;
	addc.cc.u64 %rd6416, %rd6416, %rd8996;
	addc.u64 %rd6417, %rd6417, %rd8997;
	
	// end inline asm
	xor.b64  	%rd6683, %rd6665, %rd6412;
	// begin inline asm
	add.cc.u64 %rd6412, %rd6412, %rd8992;
	addc.cc.u64 %rd6683, %rd6683, %rd8993;
	addc.cc.u64 %rd6414, %rd6414, %rd8994;
	addc.cc.u64 %rd6415, %rd6415, %rd8995;
	addc.cc.u64 %rd6416, %rd6416, %rd8996;
	addc.u64 %rd6417, %rd6417, %rd8997;
	
	// end inline asm
	xor.b64  	%rd6701, %rd6683, %rd6412;
	// begin inline asm
	add.cc.u64 %rd6412, %rd6412, %rd8992;
	addc.cc.u64 %rd6701, %rd6701, %rd8993;
	addc.cc.u64 %rd6414, %rd6414, %rd8994;
	addc.cc.u64 %rd6415, %rd6415, %rd8995;
	addc.cc.u64 %rd6416, %rd6416, %rd8996;
	addc.u64 %rd6417, %rd6417, %rd8997;
	
	// end inline asm
	xor.b64  	%rd6719, %rd6701, %rd6412;
	// begin inline asm
	add.cc.u64 %rd6412, %rd6412, %rd8992;
	addc.cc.u64 %rd6719, %rd6719, %rd8993;
	addc.cc.u64 %rd6414, %rd6414, %rd8994;
	addc.cc.u64 %rd6415, %rd6415, %rd8995;
	addc.cc.u64 %rd6416, %rd6416, %rd8996;
	addc.u64 %rd6417, %rd6417, %rd8997;
	
	// end inline asm
	xor.b64  	%rd6737, %rd6719, %rd6412;
	// begin inline asm
	add.cc.u64 %rd6412, %rd6412, %rd8992;
	addc.cc.u64 %rd6737, %rd6737, %rd8993;
	addc.cc.u64 %rd6414, %rd6414, %rd8994;
	addc.cc.u64 %rd6415, %rd6415, %rd8995;
	addc.cc.u64 %rd6416, %rd6416, %rd8996;
	addc.u64 %rd6417, %rd6417, %rd8997;
	
	// end inline asm
	xor.b64  	%rd6755, %rd6737, %rd6412;
	// begin inline asm
	add.cc.u64 %rd6412, %rd6412, %rd8992;
	addc.cc.u64 %rd6755, %rd6755, %rd8993;
	addc.cc.u64 %rd6414, %rd6414, %rd8994;
	addc.cc.u64 %rd6415, %rd6415, %rd8995;
	addc.cc.u64 %rd6416, %rd6416, %rd8996;
	addc.u64 %rd6417, %rd6417, %rd8997;
	
	// end inline asm
	xor.b64  	%rd6773, %rd6755, %rd6412;
	// begin inline asm
	add.cc.u64 %rd6412, %rd6412, %rd8992;
	addc.cc.u64 %rd6773, %rd6773, %rd8993;
	addc.cc.u64 %rd6414, %rd6414, %rd8994;
	addc.cc.u64 %rd6415, %rd6415, %rd8995;
	addc.cc.u64 %rd6416, %rd6416, %rd8996;
	addc.u64 %rd6417, %rd6417, %rd8997;
	
	// end inline asm
	xor.b64  	%rd6791, %rd6773, %rd6412;
	// begin inline asm
	add.cc.u64 %rd6412, %rd6412, %rd8992;
	addc.cc.u64 %rd6791, %rd6791, %rd8993;
	addc.cc.u64 %rd6414, %rd6414, %rd8994;
	addc.cc.u64 %rd6415, %rd6415, %rd8995;
	addc.cc.u64 %rd6416, %rd6416, %rd8996;
	addc.u64 %rd6417, %rd6417, %rd8997;
	
	// end inline asm
	xor.b64  	%rd6809, %rd6791, %rd6412;
	// begin inline asm
	add.cc.u64 %rd6412, %rd6412, %rd8992;
	addc.cc.u64 %rd6809, %rd6809, %rd8993;
	addc.cc.u64 %rd6414, %rd6414, %rd8994;
	addc.cc.u64 %rd6415, %rd6415, %rd8995;
	addc.cc.u64 %rd6416, %rd6416, %rd8996;
	addc.u64 %rd6417, %rd6417, %rd8997;
	
	// end inline asm
	xor.b64  	%rd6827, %rd6809, %rd6412;
	// begin inline asm
	add.cc.u64 %rd6412, %rd6412, %rd8992;
	addc.cc.u64 %rd6827, %rd6827, %rd8993;
	addc.cc.u64 %rd6414, %rd6414, %rd8994;
	addc.cc.u64 %rd6415, %rd6415, %rd8995;
	addc.cc.u64 %rd6416, %rd6416, %rd8996;
	addc.u64 %rd6417, %rd6417, %rd8997;
	
	// end inline asm
	xor.b64  	%rd6845, %rd6827, %rd6412;
	// begin inline asm
	add.cc.u64 %rd6412, %rd6412, %rd8992;
	addc.cc.u64 %rd6845, %rd6845, %rd8993;
	addc.cc.u64 %rd6414, %rd6414, %rd8994;
	addc.cc.u64 %rd6415, %rd6415, %rd8995;
	addc.cc.u64 %rd6416, %rd6416, %rd8996;
	addc.u64 %rd6417, %rd6417, %rd8997;
	
	// end inline asm
	xor.b64  	%rd6863, %rd6845, %rd6412;
	// begin inline asm
	add.cc.u64 %rd6412, %rd6412, %rd8992;
	addc.cc.u64 %rd6863, %rd6863, %rd8993;
	addc.cc.u64 %rd6414, %rd6414, %rd8994;
	addc.cc.u64 %rd6415, %rd6415, %rd8995;
	addc.cc.u64 %rd6416, %rd6416, %rd8996;
	addc.u64 %rd6417, %rd6417, %rd8997;
	
	// end inline asm
	xor.b64  	%rd6881, %rd6863, %rd6412;
	// begin inline asm
	add.cc.u64 %rd6412, %rd6412, %rd8992;
	addc.cc.u64 %rd6881, %rd6881, %rd8993;
	addc.cc.u64 %rd6414, %rd6414, %rd8994;
	addc.cc.u64 %rd6415, %rd6415, %rd8995;
	addc.cc.u64 %rd6416, %rd6416, %rd8996;
	addc.u64 %rd6417, %rd6417, %rd8997;
	
	// end inline asm
	xor.b64  	%rd6899, %rd6881, %rd6412;
	// begin inline asm
	add.cc.u64 %rd6412, %rd6412, %rd8992;
	addc.cc.u64 %rd6899, %rd6899, %rd8993;
	addc.cc.u64 %rd6414, %rd6414, %rd8994;
	addc.cc.u64 %rd6415, %rd6415, %rd8995;
	addc.cc.u64 %rd6416, %rd6416, %rd8996;
	addc.u64 %rd6417, %rd6417, %rd8997;
	
	// end inline asm
	xor.b64  	%rd6917, %rd6899, %rd6412;
	// begin inline asm
	add.cc.u64 %rd6412, %rd6412, %rd8992;
	addc.cc.u64 %rd6917, %rd6917, %rd8993;
	addc.cc.u64 %rd6414, %rd6414, %rd8994;
	addc.cc.u64 %rd6415, %rd6415, %rd8995;
	addc.cc.u64 %rd6416, %rd6416, %rd8996;
	addc.u64 %rd6417, %rd6417, %rd8997;
	
	// end inline asm
	xor.b64  	%rd6935, %rd6917, %rd6412;
	// begin inline asm
	add.cc.u64 %rd6412, %rd6412, %rd8992;
	addc.cc.u64 %rd6935, %rd6935, %rd8993;
	addc.cc.u64 %rd6414, %rd6414, %rd8994;
	addc.cc.u64 %rd6415, %rd6415, %rd8995;
	addc.cc.u64 %rd6416, %rd6416, %rd8996;
	addc.u64 %rd6417, %rd6417, %rd8997;
	
	// end inline asm
	xor.b64  	%rd6953, %rd6935, %rd6412;
	// begin inline asm
	add.cc.u64 %rd6412, %rd6412, %rd8992;
	addc.cc.u64 %rd6953, %rd6953, %rd8993;
	addc.cc.u64 %rd6414, %rd6414, %rd8994;
	addc.cc.u64 %rd6415, %rd6415, %rd8995;
	addc.cc.u64 %rd6416, %rd6416, %rd8996;
	addc.u64 %rd6417, %rd6417, %rd8997;
	
	// end inline asm
	xor.b64  	%rd6971, %rd6953, %rd6412;
	// begin inline asm
	add.cc.u64 %rd6412, %rd6412, %rd8992;
	addc.cc.u64 %rd6971, %rd6971, %rd8993;
	addc.cc.u64 %rd6414, %rd6414, %rd8994;
	addc.cc.u64 %rd6415, %rd6415, %rd8995;
	addc.cc.u64 %rd6416, %rd6416, %rd8996;
	addc.u64 %rd6417, %rd6417, %rd8997;
	
	// end inline asm
	xor.b64  	%rd6989, %rd6971, %rd6412;
	// begin inline asm
	add.cc.u64 %rd6412, %rd6412, %rd8992;
	addc.cc.u64 %rd6989, %rd6989, %rd8993;
	addc.cc.u64 %rd6414, %rd6414, %rd8994;
	addc.cc.u64 %rd6415, %rd6415, %rd8995;
	addc.cc.u64 %rd6416, %rd6416, %rd8996;
	addc.u64 %rd6417, %rd6417, %rd8997;
	
	// end inline asm
	xor.b64  	%rd7007, %rd6989, %rd6412;
	// begin inline asm
	add.cc.u64 %rd6412, %rd6412, %rd8992;
	addc.cc.u64 %rd7007, %rd7007, %rd8993;
	addc.cc.u64 %rd6414, %rd6414, %rd8994;
	addc.cc.u64 %rd6415, %rd6415, %rd8995;
	addc.cc.u64 %rd6416, %rd6416, %rd8996;
	addc.u64 %rd6417, %rd6417, %rd8997;
	
	// end inline asm
	xor.b64  	%rd7025, %rd7007, %rd6412;
	// begin inline asm
	add.cc.u64 %rd6412, %rd6412, %rd8992;
	addc.cc.u64 %rd7025, %rd7025, %rd8993;
	addc.cc.u64 %rd6414, %rd6414, %rd8994;
	addc.cc.u64 %rd6415, %rd6415, %rd8995;
	addc.cc.u64 %rd6416, %rd6416, %rd8996;
	addc.u64 %rd6417, %rd6417, %rd8997;
	
	// end inline asm
	xor.b64  	%rd7043, %rd7025, %rd6412;
	// begin inline asm
	add.cc.u64 %rd6412, %rd6412, %rd8992;
	addc.cc.u64 %rd7043, %rd7043, %rd8993;
	addc.cc.u64 %rd6414, %rd6414, %rd8994;
	addc.cc.u64 %rd6415, %rd6415, %rd8995;
	addc.cc.u64 %rd6416, %rd6416, %rd8996;
	addc.u64 %rd6417, %rd6417, %rd8997;
	
	// end inline asm
	xor.b64  	%rd7061, %rd7043, %rd6412;
	// begin inline asm
	add.cc.u64 %rd6412, %rd6412, %rd8992;
	addc.cc.u64 %rd7061, %rd7061, %rd8993;
	addc.cc.u64 %rd6414, %rd6414, %rd8994;
	addc.cc.u64 %rd6415, %rd6415, %rd8995;
	addc.cc.u64 %rd6416, %rd6416, %rd8996;
	addc.u64 %rd6417, %rd6417, %rd8997;
	
	// end inline asm
	xor.b64  	%rd7079, %rd7061, %rd6412;
	// begin inline asm
	add.cc.u64 %rd6412, %rd6412, %rd8992;
	addc.cc.u64 %rd7079, %rd7079, %rd8993;
	addc.cc.u64 %rd6414, %rd6414, %rd8994;
	addc.cc.u64 %rd6415, %rd6415, %rd8995;
	addc.cc.u64 %rd6416, %rd6416, %rd8996;
	addc.u64 %rd6417, %rd6417, %rd8997;
	
	// end inline asm
	xor.b64  	%rd7097, %rd7079, %rd6412;
	// begin inline asm
	add.cc.u64 %rd6412, %rd6412, %rd8992;
	addc.cc.u64 %rd7097, %rd7097, %rd8993;
	addc.cc.u64 %rd6414, %rd6414, %rd8994;
	addc.cc.u64 %rd6415, %rd6415, %rd8995;
	addc.cc.u64 %rd6416, %rd6416, %rd8996;
	addc.u64 %rd6417, %rd6417, %rd8997;
	
	// end inline asm
	xor.b64  	%rd7115, %rd7097, %rd6412;
	// begin inline asm
	add.cc.u64 %rd6412, %rd6412, %rd8992;
	addc.cc.u64 %rd7115, %rd7115, %rd8993;
	addc.cc.u64 %rd6414, %rd6414, %rd8994;
	addc.cc.u64 %rd6415, %rd6415, %rd8995;
	addc.cc.u64 %rd6416, %rd6416, %rd8996;
	addc.u64 %rd6417, %rd6417, %rd8997;
	
	// end inline asm
	xor.b64  	%rd7133, %rd7115, %rd6412;
	// begin inline asm
	add.cc.u64 %rd6412, %rd6412, %rd8992;
	addc.cc.u64 %rd7133, %rd7133, %rd8993;
	addc.cc.u64 %rd6414, %rd6414, %rd8994;
	addc.cc.u64 %rd6415, %rd6415, %rd8995;
	addc.cc.u64 %rd6416, %rd6416, %rd8996;
	addc.u64 %rd6417, %rd6417, %rd8997;
	
	// end inline asm
	xor.b64  	%rd7151, %rd7133, %rd6412;
	// begin inline asm
	add.cc.u64 %rd6412, %rd6412, %rd8992;
	addc.cc.u64 %rd7151, %rd7151, %rd8993;
	addc.cc.u64 %rd6414, %rd6414, %rd8994;
	addc.cc.u64 %rd6415, %rd6415, %rd8995;
	addc.cc.u64 %rd6416, %rd6416, %rd8996;
	addc.u64 %rd6417, %rd6417, %rd8997;
	
	// end inline asm
	xor.b64  	%rd7169, %rd7151, %rd6412;
	// begin inline asm
	add.cc.u64 %rd6412, %rd6412, %rd8992;
	addc.cc.u64 %rd7169, %rd7169, %rd8993;
	addc.cc.u64 %rd6414, %rd6414, %rd8994;
	addc.cc.u64 %rd6415, %rd6415, %rd8995;
	addc.cc.u64 %rd6416, %rd6416, %rd8996;
	addc.u64 %rd6417, %rd6417, %rd8997;
	
	// end inline asm
	xor.b64  	%rd7187, %rd7169, %rd6412;
	// begin inline asm
	add.cc.u64 %rd6412, %rd6412, %rd8992;
	addc.cc.u64 %rd7187, %rd7187, %rd8993;
	addc.cc.u64 %rd6414, %rd6414, %rd8994;
	addc.cc.u64 %rd6415, %rd6415, %rd8995;
	addc.cc.u64 %rd6416, %rd6416, %rd8996;
	addc.u64 %rd6417, %rd6417, %rd8997;
	
	// end inline asm
	xor.b64  	%rd7205, %rd7187, %rd6412;
	// begin inline asm
	add.cc.u64 %rd6412, %rd6412, %rd8992;
	addc.cc.u64 %rd7205, %rd7205, %rd8993;
	addc.cc.u64 %rd6414, %rd6414, %rd8994;
	addc.cc.u64 %rd6415, %rd6415, %rd8995;
	addc.cc.u64 %rd6416, %rd6416, %rd8996;
	addc.u64 %rd6417, %rd6417, %rd8997;
	
	// end inline asm
	xor.b64  	%rd7223, %rd7205, %rd6412;
	// begin inline asm
	add.cc.u64 %rd6412, %rd6412, %rd8992;
	addc.cc.u64 %rd7223, %rd7223, %rd8993;
	addc.cc.u64 %rd6414, %rd6414, %rd8994;
	addc.cc.u64 %rd6415, %rd6415, %rd8995;
	addc.cc.u64 %rd6416, %rd6416, %rd8996;
	addc.u64 %rd6417, %rd6417, %rd8997;
	
	// end inline asm
	xor.b64  	%rd7241, %rd7223, %rd6412;
	// begin inline asm
	add.cc.u64 %rd6412, %rd6412, %rd8992;
	addc.cc.u64 %rd7241, %rd7241, %rd8993;
	addc.cc.u64 %rd6414, %rd6414, %rd8994;
	addc.cc.u64 %rd6415, %rd6415, %rd8995;
	addc.cc.u64 %rd6416, %rd6416, %rd8996;
	addc.u64 %rd6417, %rd6417, %rd8997;
	
	// end inline asm
	xor.b64  	%rd7259, %rd7241, %rd6412;
	// begin inline asm
	add.cc.u64 %rd6412, %rd6412, %rd8992;
	addc.cc.u64 %rd7259, %rd7259, %rd8993;
	addc.cc.u64 %rd6414, %rd6414, %rd8994;
	addc.cc.u64 %rd6415, %rd6415, %rd8995;
	addc.cc.u64 %rd6416, %rd6416, %rd8996;
	addc.u64 %rd6417, %rd6417, %rd8997;
	
	// end inline asm
	xor.b64  	%rd7277, %rd7259, %rd6412;
	// begin inline asm
	add.cc.u64 %rd6412, %rd6412, %rd8992;
	addc.cc.u64 %rd7277, %rd7277, %rd8993;
	addc.cc.u64 %rd6414, %rd6414, %rd8994;
	addc.cc.u64 %rd6415, %rd6415, %rd8995;
	addc.cc.u64 %rd6416, %rd6416, %rd8996;
	addc.u64 %rd6417, %rd6417, %rd8997;
	
	// end inline asm
	xor.b64  	%rd7295, %rd7277, %rd6412;
	// begin inline asm
	add.cc.u64 %rd6412, %rd6412, %rd8992;
	addc.cc.u64 %rd7295, %rd7295, %rd8993;
	addc.cc.u64 %rd6414, %rd6414, %rd8994;
	addc.cc.u64 %rd6415, %rd6415, %rd8995;
	addc.cc.u64 %rd6416, %rd6416, %rd8996;
	addc.u64 %rd6417, %rd6417, %rd8997;
	
	// end inline asm
	xor.b64  	%rd7313, %rd7295, %rd6412;
	// begin inline asm
	add.cc.u64 %rd6412, %rd6412, %rd8992;
	addc.cc.u64 %rd7313, %rd7313, %rd8993;
	addc.cc.u64 %rd6414, %rd6414, %rd8994;
	addc.cc.u64 %rd6415, %rd6415, %rd8995;
	addc.cc.u64 %rd6416, %rd6416, %rd8996;
	addc.u64 %rd6417, %rd6417, %rd8997;
	
	// end inline asm
	xor.b64  	%rd7331, %rd7313, %rd6412;
	// begin inline asm
	add.cc.u64 %rd6412, %rd6412, %rd8992;
	addc.cc.u64 %rd7331, %rd7331, %rd8993;
	addc.cc.u64 %rd6414, %rd6414, %rd8994;
	addc.cc.u64 %rd6415, %rd6415, %rd8995;
	addc.cc.u64 %rd6416, %rd6416, %rd8996;
	addc.u64 %rd6417, %rd6417, %rd8997;
	
	// end inline asm
	xor.b64  	%rd7349, %rd7331, %rd6412;
	// begin inline asm
	add.cc.u64 %rd6412, %rd6412, %rd8992;
	addc.cc.u64 %rd7349, %rd7349, %rd8993;
	addc.cc.u64 %rd6414, %rd6414, %rd8994;
	addc.cc.u64 %rd6415, %rd6415, %rd8995;
	addc.cc.u64 %rd6416, %rd6416, %rd8996;
	addc.u64 %rd6417, %rd6417, %rd8997;
	
	// end inline asm
	xor.b64  	%rd7367, %rd7349, %rd6412;
	// begin inline asm
	add.cc.u64 %rd6412, %rd6412, %rd8992;
	addc.cc.u64 %rd7367, %rd7367, %rd8993;
	addc.cc.u64 %rd6414, %rd6414, %rd8994;
	addc.cc.u64 %rd6415, %rd6415, %rd8995;
	addc.cc.u64 %rd6416, %rd6416, %rd8996;
	addc.u64 %rd6417, %rd6417, %rd8997;
	
	// end inline asm
	xor.b64  	%rd7385, %rd7367, %rd6412;
	// begin inline asm
	add.cc.u64 %rd6412, %rd6412, %rd8992;
	addc.cc.u64 %rd7385, %rd7385, %rd8993;
	addc.cc.u64 %rd6414, %rd6414, %rd8994;
	addc.cc.u64 %rd6415, %rd6415, %rd8995;
	addc.cc.u64 %rd6416, %rd6416, %rd8996;
	addc.u64 %rd6417, %rd6417, %rd8997;
	
	// end inline asm
	xor.b64  	%rd7403, %rd7385, %rd6412;
	// begin inline asm
	add.cc.u64 %rd6412, %rd6412, %rd8992;
	addc.cc.u64 %rd7403, %rd7403, %rd8993;
	addc.cc.u64 %rd6414, %rd6414, %rd8994;
	addc.cc.u64 %rd6415, %rd6415, %rd8995;
	addc.cc.u64 %rd6416, %rd6416, %rd8996;
	addc.u64 %rd6417, %rd6417, %rd8997;
	
	// end inline asm
	xor.b64  	%rd7421, %rd7403, %rd6412;
	// begin inline asm
	add.cc.u64 %rd6412, %rd6412, %rd8992;
	addc.cc.u64 %rd7421, %rd7421, %rd8993;
	addc.cc.u64 %rd6414, %rd6414, %rd8994;
	addc.cc.u64 %rd6415, %rd6415, %rd8995;
	addc.cc.u64 %rd6416, %rd6416, %rd8996;
	addc.u64 %rd6417, %rd6417, %rd8997;
	
	// end inline asm
	xor.b64  	%rd7439, %rd7421, %rd6412;
	// begin inline asm
	add.cc.u64 %rd6412, %rd6412, %rd8992;
	addc.cc.u64 %rd7439, %rd7439, %rd8993;
	addc.cc.u64 %rd6414, %rd6414, %rd8994;
	addc.cc.u64 %rd6415, %rd6415, %rd8995;
	addc.cc.u64 %rd6416, %rd6416, %rd8996;
	addc.u64 %rd6417, %rd6417, %rd8997;
	
	// end inline asm
	xor.b64  	%rd7457, %rd7439, %rd6412;
	// begin inline asm
	add.cc.u64 %rd6412, %rd6412, %rd8992;
	addc.cc.u64 %rd7457, %rd7457, %rd8993;
	addc.cc.u64 %rd6414, %rd6414, %rd8994;
	addc.cc.u64 %rd6415, %rd6415, %rd8995;
	addc.cc.u64 %rd6416, %rd6416, %rd8996;
	addc.u64 %rd6417, %rd6417, %rd8997;
	
	// end inline asm
	xor.b64  	%rd7475, %rd7457, %rd6412;
	// begin inline asm
	add.cc.u64 %rd6412, %rd6412, %rd8992;
	addc.cc.u64 %rd7475, %rd7475, %rd8993;
	addc.cc.u64 %rd6414, %rd6414, %rd8994;
	addc.cc.u64 %rd6415, %rd6415, %rd8995;
	addc.cc.u64 %rd6416, %rd6416, %rd8996;
	addc.u64 %rd6417, %rd6417, %rd8997;
	
	// end inline asm
	xor.b64  	%rd7493, %rd7475, %rd6412;
	// begin inline asm
	add.cc.u64 %rd6412, %rd6412, %rd8992;
	addc.cc.u64 %rd7493, %rd7493, %rd8993;
	addc.cc.u64 %rd6414, %rd6414, %rd8994;
	addc.cc.u64 %rd6415, %rd6415, %rd8995;
	addc.cc.u64 %rd6416, %rd6416, %rd8996;
	addc.u64 %rd6417, %rd6417, %rd8997;
	
	// end inline asm
	xor.b64  	%rd7511, %rd7493, %rd6412;
	// begin inline asm
	add.cc.u64 %rd6412, %rd6412, %rd8992;
	addc.cc.u64 %rd7511, %rd7511, %rd8993;
	addc.cc.u64 %rd6414, %rd6414, %rd8994;
	addc.cc.u64 %rd6415, %rd6415, %rd8995;
	addc.cc.u64 %rd6416, %rd6416, %rd8996;
	addc.u64 %rd6417, %rd6417, %rd8997;
	
	// end inline asm
	xor.b64  	%rd7529, %rd7511, %rd6412;
	// begin inline asm
	add.cc.u64 %rd6412, %rd6412, %rd8992;
	addc.cc.u64 %rd7529, %rd7529, %rd8993;
	addc.cc.u64 %rd6414, %rd6414, %rd8994;
	addc.cc.u64 %rd6415, %rd6415, %rd8995;
	addc.cc.u64 %rd6416, %rd6416, %rd8996;
	addc.u64 %rd6417, %rd6417, %rd8997;
	
	// end inline asm
	xor.b64  	%rd7547, %rd7529, %rd6412;
	// begin inline asm
	add.cc.u64 %rd6412, %rd6412, %rd8992;
	addc.cc.u64 %rd7547, %rd7547, %rd8993;
	addc.cc.u64 %rd6414, %rd6414, %rd8994;
	addc.cc.u64 %rd6415, %rd6415, %rd8995;
	addc.cc.u64 %rd6416, %rd6416, %rd8996;
	addc.u64 %rd6417, %rd6417, %rd8997;
	
	// end inline asm
	xor.b64  	%rd7565, %rd7547, %rd6412;
	// begin inline asm
	add.cc.u64 %rd6412, %rd6412, %rd8992;
	addc.cc.u64 %rd7565, %rd7565, %rd8993;
	addc.cc.u64 %rd6414, %rd6414, %rd8994;
	addc.cc.u64 %rd6415, %rd6415, %rd8995;
	addc.cc.u64 %rd6416, %rd6416, %rd8996;
	addc.u64 %rd6417, %rd6417, %rd8997;
	
	// end inline asm
	xor.b64  	%rd7583, %rd7565, %rd6412;
	// begin inline asm
	add.cc.u64 %rd6412, %rd6412, %rd8992;
	addc.cc.u64 %rd7583, %rd7583, %rd8993;
	addc.cc.u64 %rd6414, %rd6414, %rd8994;
	addc.cc.u64 %rd6415, %rd6415, %rd8995;
	addc.cc.u64 %rd6416, %rd6416, %rd8996;
	addc.u64 %rd6417, %rd6417, %rd8997;
	
	// end inline asm
	xor.b64  	%rd7601, %rd7583, %rd6412;
	// begin inline asm
	add.cc.u64 %rd6412, %rd6412, %rd8992;
	addc.cc.u64 %rd7601, %rd7601, %rd8993;
	addc.cc.u64 %rd6414, %rd6414, %rd8994;
	addc.cc.u64 %rd6415, %rd6415, %rd8995;
	addc.cc.u64 %rd6416, %rd6416, %rd8996;
	addc.u64 %rd6417, %rd6417, %rd8997;
	
	// end inline asm
	xor.b64  	%rd7619, %rd7601, %rd6412;
	// begin inline asm
	add.cc.u64 %rd6412, %rd6412, %rd8992;
	addc.cc.u64 %rd7619, %rd7619, %rd8993;
	addc.cc.u64 %rd6414, %rd6414, %rd8994;
	addc.cc.u64 %rd6415, %rd6415, %rd8995;
	addc.cc.u64 %rd6416, %rd6416, %rd8996;
	addc.u64 %rd6417, %rd6417, %rd8997;
	
	// end inline asm
	xor.b64  	%rd7637, %rd7619, %rd6412;
	// begin inline asm
	add.cc.u64 %rd6412, %rd6412, %rd8992;
	addc.cc.u64 %rd7637, %rd7637, %rd8993;
	addc.cc.u64 %rd6414, %rd6414, %rd8994;
	addc.cc.u64 %rd6415, %rd6415, %rd8995;
	addc.cc.u64 %rd6416, %rd6416, %rd8996;
	addc.u64 %rd6417, %rd6417, %rd8997;
	
	// end inline asm
	xor.b64  	%rd7655, %rd7637, %rd6412;
	// begin inline asm
	add.cc.u64 %rd6412, %rd6412, %rd8992;
	addc.cc.u64 %rd7655, %rd7655, %rd8993;
	addc.cc.u64 %rd6414, %rd6414, %rd8994;
	addc.cc.u64 %rd6415, %rd6415, %rd8995;
	addc.cc.u64 %rd6416, %rd6416, %rd8996;
	addc.u64 %rd6417, %rd6417, %rd8997;
	
	// end inline asm
	xor.b64  	%rd7673, %rd7655, %rd6412;
	// begin inline asm
	add.cc.u64 %rd6412, %rd6412, %rd8992;
	addc.cc.u64 %rd7673, %rd7673, %rd8993;
	addc.cc.u64 %rd6414, %rd6414, %rd8994;
	addc.cc.u64 %rd6415, %rd6415, %rd8995;
	addc.cc.u64 %rd6416, %rd6416, %rd8996;
	addc.u64 %rd6417, %rd6417, %rd8997;
	
	// end inline asm
	xor.b64  	%rd7691, %rd7673, %rd6412;
	// begin inline asm
	add.cc.u64 %rd6412, %rd6412, %rd8992;
	addc.cc.u64 %rd7691, %rd7691, %rd8993;
	addc.cc.u64 %rd6414, %rd6414, %rd8994;
	addc.cc.u64 %rd6415, %rd6415, %rd8995;
	addc.cc.u64 %rd6416, %rd6416, %rd8996;
	addc.u64 %rd6417, %rd6417, %rd8997;
	
	// end inline asm
	xor.b64  	%rd7709, %rd7691, %rd6412;
	// begin inline asm
	add.cc.u64 %rd6412, %rd6412, %rd8992;
	addc.cc.u64 %rd7709, %rd7709, %rd8993;
	addc.cc.u64 %rd6414, %rd6414, %rd8994;
	addc.cc.u64 %rd6415, %rd6415, %rd8995;
	addc.cc.u64 %rd6416, %rd6416, %rd8996;
	addc.u64 %rd6417, %rd6417, %rd8997;
	
	// end inline asm
	xor.b64  	%rd7727, %rd7709, %rd6412;
	// begin inline asm
	add.cc.u64 %rd6412, %rd6412, %rd8992;
	addc.cc.u64 %rd7727, %rd7727, %rd8993;
	addc.cc.u64 %rd6414, %rd6414, %rd8994;
	addc.cc.u64 %rd6415, %rd6415, %rd8995;
	addc.cc.u64 %rd6416, %rd6416, %rd8996;
	addc.u64 %rd6417, %rd6417, %rd8997;
	
	// end inline asm
	xor.b64  	%rd7745, %rd7727, %rd6412;
	// begin inline asm
	add.cc.u64 %rd6412, %rd6412, %rd8992;
	addc.cc.u64 %rd7745, %rd7745, %rd8993;
	addc.cc.u64 %rd6414, %rd6414, %rd8994;
	addc.cc.u64 %rd6415, %rd6415, %rd8995;
	addc.cc.u64 %rd6416, %rd6416, %rd8996;
	addc.u64 %rd6417, %rd6417, %rd8997;
	
	// end inline asm
	xor.b64  	%rd7763, %rd7745, %rd6412;
	// begin inline asm
	add.cc.u64 %rd6412, %rd6412, %rd8992;
	addc.cc.u64 %rd7763, %rd7763, %rd8993;
	addc.cc.u64 %rd6414, %rd6414, %rd8994;
	addc.cc.u64 %rd6415, %rd6415, %rd8995;
	addc.cc.u64 %rd6416, %rd6416, %rd8996;
	addc.u64 %rd6417, %rd6417, %rd8997;
	
	// end inline asm
	xor.b64  	%rd7781, %rd7763, %rd6412;
	// begin inline asm
	add.cc.u64 %rd6412, %rd6412, %rd8992;
	addc.cc.u64 %rd7781, %rd7781, %rd8993;
	addc.cc.u64 %rd6414, %rd6414, %rd8994;
	addc.cc.u64 %rd6415, %rd6415, %rd8995;
	addc.cc.u64 %rd6416, %rd6416, %rd8996;
	addc.u64 %rd6417, %rd6417, %rd8997;
	
	// end inline asm
	xor.b64  	%rd7799, %rd7781, %rd6412;
	// begin inline asm
	add.cc.u64 %rd6412, %rd6412, %rd8992;
	addc.cc.u64 %rd7799, %rd7799, %rd8993;
	addc.cc.u64 %rd6414, %rd6414, %rd8994;
	addc.cc.u64 %rd6415, %rd6415, %rd8995;
	addc.cc.u64 %rd6416, %rd6416, %rd8996;
	addc.u64 %rd6417, %rd6417, %rd8997;
	
	// end inline asm
	xor.b64  	%rd7817, %rd7799, %rd6412;
	// begin inline asm
	add.cc.u64 %rd6412, %rd6412, %rd8992;
	addc.cc.u64 %rd7817, %rd7817, %rd8993;
	addc.cc.u64 %rd6414, %rd6414, %rd8994;
	addc.cc.u64 %rd6415, %rd6415, %rd8995;
	addc.cc.u64 %rd6416, %rd6416, %rd8996;
	addc.u64 %rd6417, %rd6417, %rd8997;
	
	// end inline asm
	xor.b64  	%rd7835, %rd7817, %rd6412;
	// begin inline asm
	add.cc.u64 %rd6412, %rd6412, %rd8992;
	addc.cc.u64 %rd7835, %rd7835, %rd8993;
	addc.cc.u64 %rd6414, %rd6414, %rd8994;
	addc.cc.u64 %rd6415, %rd6415, %rd8995;
	addc.cc.u64 %rd6416, %rd6416, %rd8996;
	addc.u64 %rd6417, %rd6417, %rd8997;
	
	// end inline asm
	xor.b64  	%rd7853, %rd7835, %rd6412;
	// begin inline asm
	add.cc.u64 %rd6412, %rd6412, %rd8992;
	addc.cc.u64 %rd7853, %rd7853, %rd8993;
	addc.cc.u64 %rd6414, %rd6414, %rd8994;
	addc.cc.u64 %rd6415, %rd6415, %rd8995;
	addc.cc.u64 %rd6416, %rd6416, %rd8996;
	addc.u64 %rd6417, %rd6417, %rd8997;
	
	// end inline asm
	xor.b64  	%rd7871, %rd7853, %rd6412;
	// begin inline asm
	add.cc.u64 %rd6412, %rd6412, %rd8992;
	addc.cc.u64 %rd7871, %rd7871, %rd8993;
	addc.cc.u64 %rd6414, %rd6414, %rd8994;
	addc.cc.u64 %rd6415, %rd6415, %rd8995;
	addc.cc.u64 %rd6416, %rd6416, %rd8996;
	addc.u64 %rd6417, %rd6417, %rd8997;
	
	// end inline asm
	xor.b64  	%rd7889, %rd7871, %rd6412;
	// begin inline asm
	add.cc.u64 %rd6412, %rd6412, %rd8992;
	addc.cc.u64 %rd7889, %rd7889, %rd8993;
	addc.cc.u64 %rd6414, %rd6414, %rd8994;
	addc.cc.u64 %rd6415, %rd6415, %rd8995;
	addc.cc.u64 %rd6416, %rd6416, %rd8996;
	addc.u64 %rd6417, %rd6417, %rd8997;
	
	// end inline asm
	xor.b64  	%rd7907, %rd7889, %rd6412;
	// begin inline asm
	add.cc.u64 %rd6412, %rd6412, %rd8992;
	addc.cc.u64 %rd7907, %rd7907, %rd8993;
	addc.cc.u64 %rd6414, %rd6414, %rd8994;
	addc.cc.u64 %rd6415, %rd6415, %rd8995;
	addc.cc.u64 %rd6416, %rd6416, %rd8996;
	addc.u64 %rd6417, %rd6417, %rd8997;
	
	// end inline asm
	xor.b64  	%rd7925, %rd7907, %rd6412;
	// begin inline asm
	add.cc.u64 %rd6412, %rd6412, %rd8992;
	addc.cc.u64 %rd7925, %rd7925, %rd8993;
	addc.cc.u64 %rd6414, %rd6414, %rd8994;
	addc.cc.u64 %rd6415, %rd6415, %rd8995;
	addc.cc.u64 %rd6416, %rd6416, %rd8996;
	addc.u64 %rd6417, %rd6417, %rd8997;
	
	// end inline asm
	xor.b64  	%rd7943, %rd7925, %rd6412;
	// begin inline asm
	add.cc.u64 %rd6412, %rd6412, %rd8992;
	addc.cc.u64 %rd7943, %rd7943, %rd8993;
	addc.cc.u64 %rd6414, %rd6414, %rd8994;
	addc.cc.u64 %rd6415, %rd6415, %rd8995;
	addc.cc.u64 %rd6416, %rd6416, %rd8996;
	addc.u64 %rd6417, %rd6417, %rd8997;
	
	// end inline asm
	xor.b64  	%rd7961, %rd7943, %rd6412;
	// begin inline asm
	add.cc.u64 %rd6412, %rd6412, %rd8992;
	addc.cc.u64 %rd7961, %rd7961, %rd8993;
	addc.cc.u64 %rd6414, %rd6414, %rd8994;
	addc.cc.u64 %rd6415, %rd6415, %rd8995;
	addc.cc.u64 %rd6416, %rd6416, %rd8996;
	addc.u64 %rd6417, %rd6417, %rd8997;
	
	// end inline asm
	xor.b64  	%rd7979, %rd7961, %rd6412;
	// begin inline asm
	add.cc.u64 %rd6412, %rd6412, %rd8992;
	addc.cc.u64 %rd7979, %rd7979, %rd8993;
	addc.cc.u64 %rd6414, %rd6414, %rd8994;
	addc.cc.u64 %rd6415, %rd6415, %rd8995;
	addc.cc.u64 %rd6416, %rd6416, %rd8996;
	addc.u64 %rd6417, %rd6417, %rd8997;
	
	// end inline asm
	xor.b64  	%rd7997, %rd7979, %rd6412;
	// begin inline asm
	add.cc.u64 %rd6412, %rd6412, %rd8992;
	addc.cc.u64 %rd7997, %rd7997, %rd8993;
	addc.cc.u64 %rd6414, %rd6414, %rd8994;
	addc.cc.u64 %rd6415, %rd6415, %rd8995;
	addc.cc.u64 %rd6416, %rd6416, %rd8996;
	addc.u64 %rd6417, %rd6417, %rd8997;
	
	// end inline asm
	xor.b64  	%rd8015, %rd7997, %rd6412;
	// begin inline asm
	add.cc.u64 %rd6412, %rd6412, %rd8992;
	addc.cc.u64 %rd8015, %rd8015, %rd8993;
	addc.cc.u64 %rd6414, %rd6414, %rd8994;
	addc.cc.u64 %rd6415, %rd6415, %rd8995;
	addc.cc.u64 %rd6416, %rd6416, %rd8996;
	addc.u64 %rd6417, %rd6417, %rd8997;
	
	// end inline asm
	xor.b64  	%rd8033, %rd8015, %rd6412;
	// begin inline asm
	add.cc.u64 %rd6412, %rd6412, %rd8992;
	addc.cc.u64 %rd8033, %rd8033, %rd8993;
	addc.cc.u64 %rd6414, %rd6414, %rd8994;
	addc.cc.u64 %rd6415, %rd6415, %rd8995;
	addc.cc.u64 %rd6416, %rd6416, %rd8996;
	addc.u64 %rd6417, %rd6417, %rd8997;
	
	// end inline asm
	xor.b64  	%rd8051, %rd8033, %rd6412;
	// begin inline asm
	add.cc.u64 %rd6412, %rd6412, %rd8992;
	addc.cc.u64 %rd8051, %rd8051, %rd8993;
	addc.cc.u64 %rd6414, %rd6414, %rd8994;
	addc.cc.u64 %rd6415, %rd6415, %rd8995;
	addc.cc.u64 %rd6416, %rd6416, %rd8996;
	addc.u64 %rd6417, %rd6417, %rd8997;
	
	// end inline asm
	xor.b64  	%rd8069, %rd8051, %rd6412;
	// begin inline asm
	add.cc.u64 %rd6412, %rd6412, %rd8992;
	addc.cc.u64 %rd8069, %rd8069, %rd8993;
	addc.cc.u64 %rd6414, %rd6414, %rd8994;
	addc.cc.u64 %rd6415, %rd6415, %rd8995;
	addc.cc.u64 %rd6416, %rd6416, %rd8996;
	addc.u64 %rd6417, %rd6417, %rd8997;
	
	// end inline asm
	xor.b64  	%rd8087, %rd8069, %rd6412;
	// begin inline asm
	add.cc.u64 %rd6412, %rd6412, %rd8992;
	addc.cc.u64 %rd8087, %rd8087, %rd8993;
	addc.cc.u64 %rd6414, %rd6414, %rd8994;
	addc.cc.u64 %rd6415, %rd6415, %rd8995;
	addc.cc.u64 %rd6416, %rd6416, %rd8996;
	addc.u64 %rd6417, %rd6417, %rd8997;
	
	// end inline asm
	xor.b64  	%rd8105, %rd8087, %rd6412;
	// begin inline asm
	add.cc.u64 %rd6412, %rd6412, %rd8992;
	addc.cc.u64 %rd8105, %rd8105, %rd8993;
	addc.cc.u64 %rd6414, %rd6414, %rd8994;
	addc.cc.u64 %rd6415, %rd6415, %rd8995;
	addc.cc.u64 %rd6416, %rd6416, %rd8996;
	addc.u64 %rd6417, %rd6417, %rd8997;
	
	// end inline asm
	xor.b64  	%rd8123, %rd8105, %rd6412;
	// begin inline asm
	add.cc.u64 %rd6412, %rd6412, %rd8992;
	addc.cc.u64 %rd8123, %rd8123, %rd8993;
	addc.cc.u64 %rd6414, %rd6414, %rd8994;
	addc.cc.u64 %rd6415, %rd6415, %rd8995;
	addc.cc.u64 %rd6416, %rd6416, %rd8996;
	addc.u64 %rd6417, %rd6417, %rd8997;
	
	// end inline asm
	xor.b64  	%rd8141, %rd8123, %rd6412;
	// begin inline asm
	add.cc.u64 %rd6412, %rd6412, %rd8992;
	addc.cc.u64 %rd8141, %rd8141, %rd8993;
	addc.cc.u64 %rd6414, %rd6414, %rd8994;
	addc.cc.u64 %rd6415, %rd6415, %rd8995;
	addc.cc.u64 %rd6416, %rd6416, %rd8996;
	addc.u64 %rd6417, %rd6417, %rd8997;
	
	// end inline asm
	xor.b64  	%rd8159, %rd8141, %rd6412;
	// begin inline asm
	add.cc.u64 %rd6412, %rd6412, %rd8992;
	addc.cc.u64 %rd8159, %rd8159, %rd8993;
	addc.cc.u64 %rd6414, %rd6414, %rd8994;
	addc.cc.u64 %rd6415, %rd6415, %rd8995;
	addc.cc.u64 %rd6416, %rd6416, %rd8996;
	addc.u64 %rd6417, %rd6417, %rd8997;
	
	// end inline asm
	xor.b64  	%rd8177, %rd8159, %rd6412;
	// begin inline asm
	add.cc.u64 %rd6412, %rd6412, %rd8992;
	addc.cc.u64 %rd8177, %rd8177, %rd8993;
	addc.cc.u64 %rd6414, %rd6414, %rd8994;
	addc.cc.u64 %rd6415, %rd6415, %rd8995;
	addc.cc.u64 %rd6416, %rd6416, %rd8996;
	addc.u64 %rd6417, %rd6417, %rd8997;
	
	// end inline asm
	xor.b64  	%rd8195, %rd8177, %rd6412;
	// begin inline asm
	add.cc.u64 %rd6412, %rd6412, %rd8992;
	addc.cc.u64 %rd8195, %rd8195, %rd8993;
	addc.cc.u64 %rd6414, %rd6414, %rd8994;
	addc.cc.u64 %rd6415, %rd6415, %rd8995;
	addc.cc.u64 %rd6416, %rd6416, %rd8996;
	addc.u64 %rd6417, %rd6417, %rd8997;
	
	// end inline asm
	xor.b64  	%rd8213, %rd8195, %rd6412;
	// begin inline asm
	add.cc.u64 %rd6412, %rd6412, %rd8992;
	addc.cc.u64 %rd8213, %rd8213, %rd8993;
	addc.cc.u64 %rd6414, %rd6414, %rd8994;
	addc.cc.u64 %rd6415, %rd6415, %rd8995;
	addc.cc.u64 %rd6416, %rd6416, %rd8996;
	addc.u64 %rd6417, %rd6417, %rd8997;
	
	// end inline asm
	xor.b64  	%rd8231, %rd8213, %rd6412;
	// begin inline asm
	add.cc.u64 %rd6412, %rd6412, %rd8992;
	addc.cc.u64 %rd8231, %rd8231, %rd8993;
	addc.cc.u64 %rd6414, %rd6414, %rd8994;
	addc.cc.u64 %rd6415, %rd6415, %rd8995;
	addc.cc.u64 %rd6416, %rd6416, %rd8996;
	addc.u64 %rd6417, %rd6417, %rd8997;
	
	// end inline asm
	xor.b64  	%rd8249, %rd8231, %rd6412;
	// begin inline asm
	add.cc.u64 %rd6412, %rd6412, %rd8992;
	addc.cc.u64 %rd8249, %rd8249, %rd8993;
	addc.cc.u64 %rd6414, %rd6414, %rd8994;
	addc.cc.u64 %rd6415, %rd6415, %rd8995;
	addc.cc.u64 %rd6416, %rd6416, %rd8996;
	addc.u64 %rd6417, %rd6417, %rd8997;
	
	// end inline asm
	xor.b64  	%rd8267, %rd8249, %rd6412;
	// begin inline asm
	add.cc.u64 %rd6412, %rd6412, %rd8992;
	addc.cc.u64 %rd8267, %rd8267, %rd8993;
	addc.cc.u64 %rd6414, %rd6414, %rd8994;
	addc.cc.u64 %rd6415, %rd6415, %rd8995;
	addc.cc.u64 %rd6416, %rd6416, %rd8996;
	addc.u64 %rd6417, %rd6417, %rd8997;
	
	// end inline asm
	xor.b64  	%rd8285, %rd8267, %rd6412;
	// begin inline asm
	add.cc.u64 %rd6412, %rd6412, %rd8992;
	addc.cc.u64 %rd8285, %rd8285, %rd8993;
	addc.cc.u64 %rd6414, %rd6414, %rd8994;
	addc.cc.u64 %rd6415, %rd6415, %rd8995;
	addc.cc.u64 %rd6416, %rd6416, %rd8996;
	addc.u64 %rd6417, %rd6417, %rd8997;
	
	// end inline asm
	xor.b64  	%rd8303, %rd8285, %rd6412;
	// begin inline asm
	add.cc.u64 %rd6412, %rd6412, %rd8992;
	addc.cc.u64 %rd8303, %rd8303, %rd8993;
	addc.cc.u64 %rd6414, %rd6414, %rd8994;
	addc.cc.u64 %rd6415, %rd6415, %rd8995;
	addc.cc.u64 %rd6416, %rd6416, %rd8996;
	addc.u64 %rd6417, %rd6417, %rd8997;
	
	// end inline asm
	xor.b64  	%rd8321, %rd8303, %rd6412;
	// begin inline asm
	add.cc.u64 %rd6412, %rd6412, %rd8992;
	addc.cc.u64 %rd8321, %rd8321, %rd8993;
	addc.cc.u64 %rd6414, %rd6414, %rd8994;
	addc.cc.u64 %rd6415, %rd6415, %rd8995;
	addc.cc.u64 %rd6416, %rd6416, %rd8996;
	addc.u64 %rd6417, %rd6417, %rd8997;
	
	// end inline asm
	xor.b64  	%rd8339, %rd8321, %rd6412;
	// begin inline asm
	add.cc.u64 %rd6412, %rd6412, %rd8992;
	addc.cc.u64 %rd8339, %rd8339, %rd8993;
	addc.cc.u64 %rd6414, %rd6414, %rd8994;
	addc.cc.u64 %rd6415, %rd6415, %rd8995;
	addc.cc.u64 %rd6416, %rd6416, %rd8996;
	addc.u64 %rd6417, %rd6417, %rd8997;
	
	// end inline asm
	xor.b64  	%rd8357, %rd8339, %rd6412;
	// begin inline asm
	add.cc.u64 %rd6412, %rd6412, %rd8992;
	addc.cc.u64 %rd8357, %rd8357, %rd8993;
	addc.cc.u64 %rd6414, %rd6414, %rd8994;
	addc.cc.u64 %rd6415, %rd6415, %rd8995;
	addc.cc.u64 %rd6416, %rd6416, %rd8996;
	addc.u64 %rd6417, %rd6417, %rd8997;
	
	// end inline asm
	xor.b64  	%rd8375, %rd8357, %rd6412;
	// begin inline asm
	add.cc.u64 %rd6412, %rd6412, %rd8992;
	addc.cc.u64 %rd8375, %rd8375, %rd8993;
	addc.cc.u64 %rd6414, %rd6414, %rd8994;
	addc.cc.u64 %rd6415, %rd6415, %rd8995;
	addc.cc.u64 %rd6416, %rd6416, %rd8996;
	addc.u64 %rd6417, %rd6417, %rd8997;
	
	// end inline asm
	xor.b64  	%rd8393, %rd8375, %rd6412;
	// begin inline asm
	add.cc.u64 %rd6412, %rd6412, %rd8992;
	addc.cc.u64 %rd8393, %rd8393, %rd8993;
	addc.cc.u64 %rd6414, %rd6414, %rd8994;
	addc.cc.u64 %rd6415, %rd6415, %rd8995;
	addc.cc.u64 %rd6416, %rd6416, %rd8996;
	addc.u64 %rd6417, %rd6417, %rd8997;
	
	// end inline asm
	xor.b64  	%rd8411, %rd8393, %rd6412;
	// begin inline asm
	add.cc.u64 %rd6412, %rd6412, %rd8992;
	addc.cc.u64 %rd8411, %rd8411, %rd8993;
	addc.cc.u64 %rd6414, %rd6414, %rd8994;
	addc.cc.u64 %rd6415, %rd6415, %rd8995;
	addc.cc.u64 %rd6416, %rd6416, %rd8996;
	addc.u64 %rd6417, %rd6417, %rd8997;
	
	// end inline asm
	xor.b64  	%rd8429, %rd8411, %rd6412;
	// begin inline asm
	add.cc.u64 %rd6412, %rd6412, %rd8992;
	addc.cc.u64 %rd8429, %rd8429, %rd8993;
	addc.cc.u64 %rd6414, %rd6414, %rd8994;
	addc.cc.u64 %rd6415, %rd6415, %rd8995;
	addc.cc.u64 %rd6416, %rd6416, %rd8996;
	addc.u64 %rd6417, %rd6417, %rd8997;
	
	// end inline asm
	xor.b64  	%rd8447, %rd8429, %rd6412;
	// begin inline asm
	add.cc.u64 %rd6412, %rd6412, %rd8992;
	addc.cc.u64 %rd8447, %rd8447, %rd8993;
	addc.cc.u64 %rd6414, %rd6414, %rd8994;
	addc.cc.u64 %rd6415, %rd6415, %rd8995;
	addc.cc.u64 %rd6416, %rd6416, %rd8996;
	addc.u64 %rd6417, %rd6417, %rd8997;
	
	// end inline asm
	xor.b64  	%rd8465, %rd8447, %rd6412;
	// begin inline asm
	add.cc.u64 %rd6412, %rd6412, %rd8992;
	addc.cc.u64 %rd8465, %rd8465, %rd8993;
	addc.cc.u64 %rd6414, %rd6414, %rd8994;
	addc.cc.u64 %rd6415, %rd6415, %rd8995;
	addc.cc.u64 %rd6416, %rd6416, %rd8996;
	addc.u64 %rd6417, %rd6417, %rd8997;
	
	// end inline asm
	xor.b64  	%rd8483, %rd8465, %rd6412;
	// begin inline asm
	add.cc.u64 %rd6412, %rd6412, %rd8992;
	addc.cc.u64 %rd8483, %rd8483, %rd8993;
	addc.cc.u64 %rd6414, %rd6414, %rd8994;
	addc.cc.u64 %rd6415, %rd6415, %rd8995;
	addc.cc.u64 %rd6416, %rd6416, %rd8996;
	addc.u64 %rd6417, %rd6417, %rd8997;
	
	// end inline asm
	xor.b64  	%rd8501, %rd8483, %rd6412;
	// begin inline asm
	add.cc.u64 %rd6412, %rd6412, %rd8992;
	addc.cc.u64 %rd8501, %rd8501, %rd8993;
	addc.cc.u64 %rd6414, %rd6414, %rd8994;
	addc.cc.u64 %rd6415, %rd6415, %rd8995;
	addc.cc.u64 %rd6416, %rd6416, %rd8996;
	addc.u64 %rd6417, %rd6417, %rd8997;
	
	// end inline asm
	xor.b64  	%rd8519, %rd8501, %rd6412;
	// begin inline asm
	add.cc.u64 %rd6412, %rd6412, %rd8992;
	addc.cc.u64 %rd8519, %rd8519, %rd8993;
	addc.cc.u64 %rd6414, %rd6414, %rd8994;
	addc.cc.u64 %rd6415, %rd6415, %rd8995;
	addc.cc.u64 %rd6416, %rd6416, %rd8996;
	addc.u64 %rd6417, %rd6417, %rd8997;
	
	// end inline asm
	xor.b64  	%rd8537, %rd8519, %rd6412;
	// begin inline asm
	add.cc.u64 %rd6412, %rd6412, %rd8992;
	addc.cc.u64 %rd8537, %rd8537, %rd8993;
	addc.cc.u64 %rd6414, %rd6414, %rd8994;
	addc.cc.u64 %rd6415, %rd6415, %rd8995;
	addc.cc.u64 %rd6416, %rd6416, %rd8996;
	addc.u64 %rd6417, %rd6417, %rd8997;
	
	// end inline asm
	xor.b64  	%rd8555, %rd8537, %rd6412;
	// begin inline asm
	add.cc.u64 %rd6412, %rd6412, %rd8992;
	addc.cc.u64 %rd8555, %rd8555, %rd8993;
	addc.cc.u64 %rd6414, %rd6414, %rd8994;
	addc.cc.u64 %rd6415, %rd6415, %rd8995;
	addc.cc.u64 %rd6416, %rd6416, %rd8996;
	addc.u64 %rd6417, %rd6417, %rd8997;
	
	// end inline asm
	xor.b64  	%rd8573, %rd8555, %rd6412;
	// begin inline asm
	add.cc.u64 %rd6412, %rd6412, %rd8992;
	addc.cc.u64 %rd8573, %rd8573, %rd8993;
	addc.cc.u64 %rd6414, %rd6414, %rd8994;
	addc.cc.u64 %rd6415, %rd6415, %rd8995;
	addc.cc.u64 %rd6416, %rd6416, %rd8996;
	addc.u64 %rd6417, %rd6417, %rd8997;
	
	// end inline asm
	xor.b64  	%rd8591, %rd8573, %rd6412;
	// begin inline asm
	add.cc.u64 %rd6412, %rd6412, %rd8992;
	addc.cc.u64 %rd8591, %rd8591, %rd8993;
	addc.cc.u64 %rd6414, %rd6414, %rd8994;
	addc.cc.u64 %rd6415, %rd6415, %rd8995;
	addc.cc.u64 %rd6416, %rd6416, %rd8996;
	addc.u64 %rd6417, %rd6417, %rd8997;
	
	// end inline asm
	xor.b64  	%rd8609, %rd8591, %rd6412;
	// begin inline asm
	add.cc.u64 %rd6412, %rd6412, %rd8992;
	addc.cc.u64 %rd8609, %rd8609, %rd8993;
	addc.cc.u64 %rd6414, %rd6414, %rd8994;
	addc.cc.u64 %rd6415, %rd6415, %rd8995;
	addc.cc.u64 %rd6416, %rd6416, %rd8996;
	addc.u64 %rd6417, %rd6417, %rd8997;
	
	// end inline asm
	xor.b64  	%rd8627, %rd8609, %rd6412;
	// begin inline asm
	add.cc.u64 %rd6412, %rd6412, %rd8992;
	addc.cc.u64 %rd8627, %rd8627, %rd8993;
	addc.cc.u64 %rd6414, %rd6414, %rd8994;
	addc.cc.u64 %rd6415, %rd6415, %rd8995;
	addc.cc.u64 %rd6416, %rd6416, %rd8996;
	addc.u64 %rd6417, %rd6417, %rd8997;
	
	// end inline asm
	xor.b64  	%rd8645, %rd8627, %rd6412;
	// begin inline asm
	add.cc.u64 %rd6412, %rd6412, %rd8992;
	addc.cc.u64 %rd8645, %rd8645, %rd8993;
	addc.cc.u64 %rd6414, %rd6414, %rd8994;
	addc.cc.u64 %rd6415, %rd6415, %rd8995;
	addc.cc.u64 %rd6416, %rd6416, %rd8996;
	addc.u64 %rd6417, %rd6417, %rd8997;
	
	// end inline asm
	xor.b64  	%rd8663, %rd8645, %rd6412;
	// begin inline asm
	add.cc.u64 %rd6412, %rd6412, %rd8992;
	addc.cc.u64 %rd8663, %rd8663, %rd8993;
	addc.cc.u64 %rd6414, %rd6414, %rd8994;
	addc.cc.u64 %rd6415, %rd6415, %rd8995;
	addc.cc.u64 %rd6416, %rd6416, %rd8996;
	addc.u64 %rd6417, %rd6417, %rd8997;
	
	// end inline asm
	xor.b64  	%rd8681, %rd8663, %rd6412;
	// begin inline asm
	add.cc.u64 %rd6412, %rd6412, %rd8992;
	addc.cc.u64 %rd8681, %rd8681, %rd8993;
	addc.cc.u64 %rd6414, %rd6414, %rd8994;
	addc.cc.u64 %rd6415, %rd6415, %rd8995;
	addc.cc.u64 %rd6416, %rd6416, %rd8996;
	addc.u64 %rd6417, %rd6417, %rd8997;
	
	// end inline asm
	xor.b64  	%rd8699, %rd8681, %rd6412;
	// begin inline asm
	add.cc.u64 %rd6412, %rd6412, %rd8992;
	addc.cc.u64 %rd8699, %rd8699, %rd8993;
	addc.cc.u64 %rd6414, %rd6414, %rd8994;
	addc.cc.u64 %rd6415, %rd6415, %rd8995;
	addc.cc.u64 %rd6416, %rd6416, %rd8996;
	addc.u64 %rd6417, %rd6417, %rd8997;
	
	// end inline asm
	xor.b64  	%rd8717, %rd8699, %rd6412;
	// begin inline asm
	add.cc.u64 %rd6412, %rd6412, %rd8992;
	addc.cc.u64 %rd8717, %rd8717, %rd8993;
	addc.cc.u64 %rd6414, %rd6414, %rd8994;
	addc.cc.u64 %rd6415, %rd6415, %rd8995;
	addc.cc.u64 %rd6416, %rd6416, %rd8996;
	addc.u64 %rd6417, %rd6417, %rd8997;
	
	// end inline asm
	xor.b64  	%rd8735, %rd8717, %rd6412;
	// begin inline asm
	add.cc.u64 %rd6412, %rd6412, %rd8992;
	addc.cc.u64 %rd8735, %rd8735, %rd8993;
	addc.cc.u64 %rd6414, %rd6414, %rd8994;
	addc.cc.u64 %rd6415, %rd6415, %rd8995;
	addc.cc.u64 %rd6416, %rd6416, %rd8996;
	addc.u64 %rd6417, %rd6417, %rd8997;
	
	// end inline asm
	xor.b64  	%rd8753, %rd8735, %rd6412;
	// begin inline asm
	add.cc.u64 %rd6412, %rd6412, %rd8992;
	addc.cc.u64 %rd8753, %rd8753, %rd8993;
	addc.cc.u64 %rd6414, %rd6414, %rd8994;
	addc.cc.u64 %rd6415, %rd6415, %rd8995;
	addc.cc.u64 %rd6416, %rd6416, %rd8996;
	addc.u64 %rd6417, %rd6417, %rd8997;
	
	// end inline asm
	xor.b64  	%rd8771, %rd8753, %rd6412;
	// begin inline asm
	add.cc.u64 %rd6412, %rd6412, %rd8992;
	addc.cc.u64 %rd8771, %rd8771, %rd8993;
	addc.cc.u64 %rd6414, %rd6414, %rd8994;
	addc.cc.u64 %rd6415, %rd6415, %rd8995;
	addc.cc.u64 %rd6416, %rd6416, %rd8996;
	addc.u64 %rd6417, %rd6417, %rd8997;
	
	// end inline asm
	xor.b64  	%rd8789, %rd8771, %rd6412;
	// begin inline asm
	add.cc.u64 %rd6412, %rd6412, %rd8992;
	addc.cc.u64 %rd8789, %rd8789, %rd8993;
	addc.cc.u64 %rd6414, %rd6414, %rd8994;
	addc.cc.u64 %rd6415, %rd6415, %rd8995;
	addc.cc.u64 %rd6416, %rd6416, %rd8996;
	addc.u64 %rd6417, %rd6417, %rd8997;
	
	// end inline asm
	xor.b64  	%rd8807, %rd8789, %rd6412;
	// begin inline asm
	add.cc.u64 %rd6412, %rd6412, %rd8992;
	addc.cc.u64 %rd8807, %rd8807, %rd8993;
	addc.cc.u64 %rd6414, %rd6414, %rd8994;
	addc.cc.u64 %rd6415, %rd6415, %rd8995;
	addc.cc.u64 %rd6416, %rd6416, %rd8996;
	addc.u64 %rd6417, %rd6417, %rd8997;
	
	// end inline asm
	xor.b64  	%rd8825, %rd8807, %rd6412;
	// begin inline asm
	add.cc.u64 %rd6412, %rd6412, %rd8992;
	addc.cc.u64 %rd8825, %rd8825, %rd8993;
	addc.cc.u64 %rd6414, %rd6414, %rd8994;
	addc.cc.u64 %rd6415, %rd6415, %rd8995;
	addc.cc.u64 %rd6416, %rd6416, %rd8996;
	addc.u64 %rd6417, %rd6417, %rd8997;
	
	// end inline asm
	xor.b64  	%rd8843, %rd8825, %rd6412;
	// begin inline asm
	add.cc.u64 %rd6412, %rd6412, %rd8992;
	addc.cc.u64 %rd8843, %rd8843, %rd8993;
	addc.cc.u64 %rd6414, %rd6414, %rd8994;
	addc.cc.u64 %rd6415, %rd6415, %rd8995;
	addc.cc.u64 %rd6416, %rd6416, %rd8996;
	addc.u64 %rd6417, %rd6417, %rd8997;
	
	// end inline asm
	xor.b64  	%rd8861, %rd8843, %rd6412;
	// begin inline asm
	add.cc.u64 %rd6412, %rd6412, %rd8992;
	addc.cc.u64 %rd8861, %rd8861, %rd8993;
	addc.cc.u64 %rd6414, %rd6414, %rd8994;
	addc.cc.u64 %rd6415, %rd6415, %rd8995;
	addc.cc.u64 %rd6416, %rd6416, %rd8996;
	addc.u64 %rd6417, %rd6417, %rd8997;
	
	// end inline asm
	xor.b64  	%rd8879, %rd8861, %rd6412;
	// begin inline asm
	add.cc.u64 %rd6412, %rd6412, %rd8992;
	addc.cc.u64 %rd8879, %rd8879, %rd8993;
	addc.cc.u64 %rd6414, %rd6414, %rd8994;
	addc.cc.u64 %rd6415, %rd6415, %rd8995;
	addc.cc.u64 %rd6416, %rd6416, %rd8996;
	addc.u64 %rd6417, %rd6417, %rd8997;
	
	// end inline asm
	xor.b64  	%rd8897, %rd8879, %rd6412;
	// begin inline asm
	add.cc.u64 %rd6412, %rd6412, %rd8992;
	addc.cc.u64 %rd8897, %rd8897, %rd8993;
	addc.cc.u64 %rd6414, %rd6414, %rd8994;
	addc.cc.u64 %rd6415, %rd6415, %rd8995;
	addc.cc.u64 %rd6416, %rd6416, %rd8996;
	addc.u64 %rd6417, %rd6417, %rd8997;
	
	// end inline asm
	xor.b64  	%rd8915, %rd8897, %rd6412;
	// begin inline asm
	add.cc.u64 %rd6412, %rd6412, %rd8992;
	addc.cc.u64 %rd8915, %rd8915, %rd8993;
	addc.cc.u64 %rd6414, %rd6414, %rd8994;
	addc.cc.u64 %rd6415, %rd6415, %rd8995;
	addc.cc.u64 %rd6416, %rd6416, %rd8996;
	addc.u64 %rd6417, %rd6417, %rd8997;
	
	// end inline asm
	xor.b64  	%rd8933, %rd8915, %rd6412;
	// begin inline asm
	add.cc.u64 %rd6412, %rd6412, %rd8992;
	addc.cc.u64 %rd8933, %rd8933, %rd8993;
	addc.cc.u64 %rd6414, %rd6414, %rd8994;
	addc.cc.u64 %rd6415, %rd6415, %rd8995;
	addc.cc.u64 %rd6416, %rd6416, %rd8996;
	addc.u64 %rd6417, %rd6417, %rd8997;
	
	// end inline asm
	xor.b64  	%rd8951, %rd8933, %rd6412;
	// begin inline asm
	add.cc.u64 %rd6412, %rd6412, %rd8992;
	addc.cc.u64 %rd8951, %rd8951, %rd8993;
	addc.cc.u64 %rd6414, %rd6414, %rd8994;
	addc.cc.u64 %rd6415, %rd6415, %rd8995;
	addc.cc.u64 %rd6416, %rd6416, %rd8996;
	addc.u64 %rd6417, %rd6417, %rd8997;
	
	// end inline asm
	xor.b64  	%rd8969, %rd8951, %rd6412;
	// begin inline asm
	add.cc.u64 %rd6412, %rd6412, %rd8992;
	addc.cc.u64 %rd8969, %rd8969, %rd8993;
	addc.cc.u64 %rd6414, %rd6414, %rd8994;
	addc.cc.u64 %rd6415, %rd6415, %rd8995;
	addc.cc.u64 %rd6416, %rd6416, %rd8996;
	addc.u64 %rd6417, %rd6417, %rd8997;
	
	// end inline asm
	xor.b64  	%rd8987, %rd8969, %rd6412;
	// begin inline asm
	add.cc.u64 %rd6412, %rd6412, %rd8992;
	addc.cc.u64 %rd8987, %rd8987, %rd8993;
	addc.cc.u64 %rd6414, %rd6414, %rd8994;
	addc.cc.u64 %rd6415, %rd6415, %rd8995;
	addc.cc.u64 %rd6416, %rd6416, %rd8996;
	addc.u64 %rd6417, %rd6417, %rd8997;
	
	// end inline asm
	setp.ge.u64 	%p1, %rd6412, %rd9005;
	@%p1 bra 	$L__BB0_3;
	cvta.to.global.u64 	%rd9008, %rd3;
	atom.global.exch.b32 	%r5, [%rd9008], 1;
	setp.ne.s32 	%p2, %r5, 0;
	@%p2 bra 	$L__BB0_3;
	cvta.to.global.u64 	%rd9009, %rd2;
	st.global.u64 	[%rd9009], %rd16;
$L__BB0_3:
	ret;

}


// ===== COMPILED SASS (sm_100) =====

	.target	sm_100

	.elftype	@"ET_EXEC"


//--------------------- .note.nv.tkinfo           --------------------------
	.section	.note.nv.tkinfo,"",@"SHT_NOTE"
	.sectionflags	@"SHF_NOTE_NV_TKINFO"
	.tkinfo
        /*0018*/ 	.word	0x00000002
        /*0030*/ 	.string	""
        /*0030*/ 	.string	"ptxas"
        /*0030*/ 	.string	"Cuda compilation tools, release 13.0, V13.0.88"
        /*0030*/ 	.string	"Build cuda_13.0.r13.0/compiler.36424714_0"
        /*0030*/ 	.string	"-arch sm_100 -m 64 "



//--------------------- .note.nv.cuinfo           --------------------------
	.section	.note.nv.cuinfo,"",@"SHT_NOTE"
	.sectionflags	@"SHF_NOTE_NV_CUINFO"
        /*0018*/ 	.short	0x0002
        /*001a*/ 	.short	0x0064
        /*001c*/ 	.short	0x0082
	.zero		2


//--------------------- .nv.info                  --------------------------
	.section	.nv.info,"",@"SHT_CUDA_INFO"
	.align	4


	//----- nvinfo : EIATTR_REGCOUNT
	.align		4
        /*0000*/ 	.byte	0x04, 0x2f
        /*0002*/ 	.short	(.L_1 - .L_0)
	.align		4
.L_0:
        /*0004*/ 	.word	index@(_Z16gpu_miner_kernelmmPmPi)
        /*0008*/ 	.word	0x0000000a


	//----- nvinfo : EIATTR_FRAME_SIZE
	.align		4
.L_1:
        /*000c*/ 	.byte	0x04, 0x11
        /*000e*/ 	.short	(.L_3 - .L_2)
	.align		4
.L_2:
        /*0010*/ 	.word	index@(_Z16gpu_miner_kernelmmPmPi)
        /*0014*/ 	.word	0x00000000


	//----- nvinfo : EIATTR_MIN_STACK_SIZE
	.align		4
.L_3:
        /*0018*/ 	.byte	0x04, 0x12
        /*001a*/ 	.short	(.L_5 - .L_4)
	.align		4
.L_4:
        /*001c*/ 	.word	index@(_Z16gpu_miner_kernelmmPmPi)
        /*0020*/ 	.word	0x00000000
.L_5:


//--------------------- .nv.compat                --------------------------
	.section	.nv.compat,"",@"SHT_CUDA_COMPAT_INFO"
	.align	4
        /*0000*/ 	.byte	0x02, 0x09, 0x00, 0x00, 0x02, 0x02, 0x01, 0x00, 0x02, 0x05, 0x05, 0x00, 0x03, 0x07, 0x01, 0x01
        /*0010*/ 	.byte	0x02, 0x03, 0x00, 0x00, 0x02, 0x06, 0x01, 0x00, 0x04, 0x0b, 0x08, 0x00, 0x09, 0x00, 0x00, 0x00
        /*0020*/ 	.byte	0x00, 0x00, 0x00, 0x00


//--------------------- .nv.info._Z16gpu_miner_kernelmmPmPi --------------------------
	.section	.nv.info._Z16gpu_miner_kernelmmPmPi,"",@"SHT_CUDA_INFO"
	.sectionflags	@""
	.align	4


	//----- nvinfo : EIATTR_CUDA_API_VERSION
	.align		4
        /*0000*/ 	.byte	0x04, 0x37
        /*0002*/ 	.short	(.L_7 - .L_6)
.L_6:
        /*0004*/ 	.word	0x00000082


	//----- nvinfo : EIATTR_KPARAM_INFO
	.align		4
.L_7:
        /*0008*/ 	.byte	0x04, 0x17
        /*000a*/ 	.short	(.L_9 - .L_8)
.L_8:
        /*000c*/ 	.word	0x00000000
        /*0010*/ 	.short	0x0003
        /*0012*/ 	.short	0x0018
        /*0014*/ 	.byte	0x00, 0xf5, 0x21, 0x00


	//----- nvinfo : EIATTR_KPARAM_INFO
	.align		4
.L_9:
        /*0018*/ 	.byte	0x04, 0x17
        /*001a*/ 	.short	(.L_11 - .L_10)
.L_10:
        /*001c*/ 	.word	0x00000000
        /*0020*/ 	.short	0x0002
        /*0022*/ 	.short	0x0010
        /*0024*/ 	.byte	0x00, 0xf5, 0x21, 0x00


	//----- nvinfo : EIATTR_KPARAM_INFO
	.align		4
.L_11:
        /*0028*/ 	.byte	0x04, 0x17
        /*002a*/ 	.short	(.L_13 - .L_12)
.L_12:
        /*002c*/ 	.word	0x00000000
        /*0030*/ 	.short	0x0001
        /*0032*/ 	.short	0x0008
        /*0034*/ 	.byte	0x00, 0xf0, 0x21, 0x00


	//----- nvinfo : EIATTR_KPARAM_INFO
	.align		4
.L_13:
        /*0038*/ 	.byte	0x04, 0x17
        /*003a*/ 	.short	(.L_15 - .L_14)
.L_14:
        /*003c*/ 	.word	0x00000000
        /*0040*/ 	.short	0x0000
        /*0042*/ 	.short	0x0000
        /*0044*/ 	.byte	0x00, 0xf0, 0x21, 0x00


	//----- nvinfo : EIATTR_SPARSE_MMA_MASK
	.align		4
.L_15:
        /*0048*/ 	.byte	0x03, 0x50
        /*004a*/ 	.short	0x0000


	//----- nvinfo : EIATTR_MAXREG_COUNT
	.align		4
        /*004c*/ 	.byte	0x03, 0x1b
        /*004e*/ 	.short	0x00ff


	//----- nvinfo : EIATTR_MERCURY_ISA_VERSION
	.align		4
        /*0050*/ 	.byte	0x03, 0x5f
        /*0052*/ 	.short	0x0101


	//----- nvinfo : EIATTR_VRC_CTA_INIT_COUNT
	.align		4
        /*0054*/ 	.byte	0x02, 0x4a
	.zero		1
	.zero		1


	//----- nvinfo : EIATTR_EXIT_INSTR_OFFSETS
	.align		4
        /*0058*/ 	.byte	0x04, 0x1c
        /*005a*/ 	.short	(.L_17 - .L_16)


	//   ....[0]....
.L_16:
        /*005c*/ 	.word	0x000000c0


	//   ....[1]....
        /*0060*/ 	.word	0x00000120


	//   ....[2]....
        /*0064*/ 	.word	0x00000150


	//----- nvinfo : EIATTR_CBANK_PARAM_SIZE
	.align		4
.L_17:
        /*0068*/ 	.byte	0x03, 0x19
        /*006a*/ 	.short	0x0020


	//----- nvinfo : EIATTR_PARAM_CBANK
	.align		4
        /*006c*/ 	.byte	0x04, 0x0a
        /*006e*/ 	.short	(.L_19 - .L_18)
	.align		4
.L_18:
        /*0070*/ 	.word	index@(.nv.constant0._Z16gpu_miner_kernelmmPmPi)
        /*0074*/ 	.short	0x0380
        /*0076*/ 	.short	0x0020


	//----- nvinfo : EIATTR_SW_WAR
	.align		4
.L_19:
        /*0078*/ 	.byte	0x04, 0x36
        /*007a*/ 	.short	(.L_21 - .L_20)
.L_20:
        /*007c*/ 	.word	0x00000008
.L_21:


//--------------------- .nv.callgraph             --------------------------
	.section	.nv.callgraph,"",@"SHT_CUDA_CALLGRAPH"
	.align	4
	.sectionentsize	8
	.align		4
        /*0000*/ 	.word	0x00000000
	.align		4
        /*0004*/ 	.word	0xffffffff
	.align		4
        /*0008*/ 	.word	0x00000000
	.align		4
        /*000c*/ 	.word	0xfffffffe
	.align		4
        /*0010*/ 	.word	0x00000000
	.align		4
        /*0014*/ 	.word	0xfffffffd
	.align		4
        /*0018*/ 	.word	0x00000000
	.align		4
        /*001c*/ 	.word	0xfffffffc


//--------------------- .text._Z16gpu_miner_kernelmmPmPi --------------------------
	.section	.text._Z16gpu_miner_kernelmmPmPi,"ax",@progbits
	.align	128
        .global         _Z16gpu_miner_kernelmmPmPi
        .type           _Z16gpu_miner_kernelmmPmPi,@function
        .size           _Z16gpu_miner_kernelmmPmPi,(.L_x_1 - _Z16gpu_miner_kernelmmPmPi)
        .other          _Z16gpu_miner_kernelmmPmPi,@"STO_CUDA_ENTRY STV_DEFAULT"
_Z16gpu_miner_kernelmmPmPi:
.text._Z16gpu_miner_kernelmmPmPi:
[----:B------:R-:W-:Y:S01]  /*0000*/  LDC R1, c[0x0][0x37c] ;  /* 0x0000df00ff017b82 */ /* 0x000fe20000000800 */
[----:B------:R-:W0:Y:S07]  /*0010*/  S2R R3, SR_TID.X ;  /* 0x0000000000037919 */ /* 0x000e2e0000002100 */
[----:B------:R-:W0:Y:S01]  /*0020*/  S2UR UR4, SR_CTAID.X ;  /* 0x00000000000479c3 */ /* 0x000e220000002500 */
[----:B------:R-:W1:Y:S07]  /*0030*/  LDCU.128 UR8, c[0x0][0x380] ;  /* 0x00007000ff0877ac */ /* 0x000e6e0008000c00 */
[----:B------:R-:W0:Y:S02]  /*0040*/  LDC R0, c[0x0][0x360] ;  /* 0x0000d800ff007b82 */ /* 0x000e240000000800 */
[----:B0-----:R-:W-:-:S05]  /*0050*/  IMAD R0, R0, UR4, R3 ;  /* 0x0000000400007c24 */ /* 0x001fca000f8e0203 */
[----:B-1----:R-:W-:-:S04]  /*0060*/  IADD3 R4, P0, PT, R0, UR8, RZ ;  /* 0x0000000800047c10 */ /* 0x002fc8000ff1e0ff */
[----:B------:R-:W-:Y:S02]  /*0070*/  IADD3 R2, P1, PT, R4, 0x1f4, RZ ;  /* 0x000001f404027810 */ /* 0x000fe40007f3e0ff */
[----:B------:R-:W-:Y:S02]  /*0080*/  LEA.HI.X.SX32 R5, R0, UR9, 0x1, P0 ;  /* 0x0000000900057c11 */ /* 0x000fe400080f0eff */
[----:B------:R-:W-:-:S03]  /*0090*/  ISETP.GE.U32.AND P0, PT, R2, UR10, PT ;  /* 0x0000000a02007c0c */ /* 0x000fc6000bf06070 */
[----:B------:R-:W-:-:S05]  /*00a0*/  IMAD.X R0, RZ, RZ, R5, P1 ;  /* 0x000000ffff007224 */ /* 0x000fca00008e0605 */
[----:B------:R-:W-:-:S13]  /*00b0*/  ISETP.GE.U32.AND.EX P0, PT, R0, UR11, PT, P0 ;  /* 0x0000000b00007c0c */ /* 0x000fda000bf06100 */
[----:B------:R-:W-:Y:S05]  /*00c0*/  @P0 EXIT ;  /* 0x000000000000094d */ /* 0x000fea0003800000 */
[----:B------:R-:W0:Y:S01]  /*00d0*/  LDC.64 R2, c[0x0][0x398] ;  /* 0x0000e600ff027b82 */ /* 0x000e220000000a00 */
[----:B------:R-:W0:Y:S01]  /*00e0*/  LDCU.64 UR4, c[0x0][0x358] ;  /* 0x00006b00ff0477ac */ /* 0x000e220008000a00 */
[----:B------:R-:W-:-:S05]  /*00f0*/  IMAD.MOV.U32 R7, RZ, RZ, 0x1 ;  /* 0x00000001ff077424 */ /* 0x000fca00078e00ff */
[----:B0-----:R-:W2:Y:S02]  /*0100*/  ATOMG.E.EXCH.STRONG.GPU PT, R2, desc[UR4][R2.64], R7 ;  /* 0x80000007020279a8 */ /* 0x001ea4000c1ef104 */
[----:B--2---:R-:W-:-:S13]  /*0110*/  ISETP.NE.AND P0, PT, R2, RZ, PT ;  /* 0x000000ff0200720c */ /* 0x004fda0003f05270 */
[----:B------:R-:W-:Y:S05]  /*0120*/  @P0 EXIT ;  /* 0x000000000000094d */ /* 0x000fea0003800000 */
[----:B------:R-:W0:Y:S02]  /*0130*/  LDC.64 R2, c[0x0][0x390] ;  /* 0x0000e400ff027b82 */ /* 0x000e240000000a00 */
[----:B0-----:R-:W-:Y:S01]  /*0140*/  STG.E.64 desc[UR4][R2.64], R4 ;  /* 0x0000000402007986 */ /* 0x001fe2000c101b04 */
[----:B------:R-:W-:Y:S05]  /*0150*/  EXIT ;  /* 0x000000000000794d */ /* 0x000fea0003800000 */
.L_x_0:
[----:B------:R-:W-:-:S00]  /*0160*/  BRA `(.L_x_0) ;  /* 0xfffffffc00fc7947 */ /* 0x000fc0000383ffff */
[----:B------:R-:W-:-:S00]  /*0170*/  NOP ;  /* 0x0000000000007918 */ /* 0x000fc00000000000 */
        /* <DEDUP_REMOVED lines=8> */
.L_x_1:


//--------------------- .nv.shared.reserved.0     --------------------------
	.section	.nv.shared.reserved.0,"aw",@nobits
	.weak		__nv_reservedSMEM_offset_0_alias
	.size		__nv_reservedSMEM_offset_0_alias, 0, 64
	.other		__nv_reservedSMEM_offset_0_alias,@"STO_CUDA_RESERVED_SHARED STV_DEFAULT"
__nv_reservedSMEM_offset_0_alias:
	.zero		0
	.zero		64


//--------------------- .nv.constant0._Z16gpu_miner_kernelmmPmPi --------------------------
	.section	.nv.constant0._Z16gpu_miner_kernelmmPmPi,"a",@progbits
	.sectionflags	@""
	.align	4
.nv.constant0._Z16gpu_miner_kernelmmPmPi:
	.zero		928


//--------------------- SYMBOLS --------------------------

	.type		.nv.reservedSmem.offset0,@object
	.size		.nv.reservedSmem.offset0,0x4
